	.target	sm_90a

	.elftype	@"ET_EXEC"


//--------------------- .note.nv.tkinfo           --------------------------
	.section	.note.nv.tkinfo,"",@"SHT_NOTE"
	.sectionflags	@"SHF_NOTE_NV_TKINFO"
	.tkinfo
        /*0018*/ 	.word	0x00000002
        /*0030*/ 	.string	""
        /*0030*/ 	.string	"ptxas"
        /*0030*/ 	.string	"Cuda compilation tools, release 13.0, V13.0.88"
        /*0030*/ 	.string	"Build cuda_13.0.r13.0/compiler.36424714_0"
        /*0030*/ 	.string	"-arch sm_90a -m 64 "



//--------------------- .note.nv.cuinfo           --------------------------
	.section	.note.nv.cuinfo,"",@"SHT_NOTE"
	.sectionflags	@"SHF_NOTE_NV_CUINFO"
        /*0018*/ 	.short	0x0002
        /*001a*/ 	.short	0x005a
        /*001c*/ 	.short	0x0082
	.zero		2


//--------------------- .nv.info                  --------------------------
	.section	.nv.info,"",@"SHT_CUDA_INFO"
	.align	4


	//----- nvinfo : EIATTR_REGCOUNT
	.align		4
        /*0000*/ 	.byte	0x04, 0x2f
        /*0002*/ 	.short	(.L_16 - .L_15)
	.align		4
.L_15:
        /*0004*/ 	.word	index@(_ZN7cutlass13device_kernelINS_4gemm6kernel13GemmUniversalIN4cute5tupleIJiiiiEEENS1_10collective13CollectiveMmaINS1_39MainloopSm90TmaGmmaRmemAWarpSpecializedILi4ENS5_IJNS4_1CILi1EEESB_SB_EEENS1_32KernelTmaWarpSpecializedPingpongEEENS5_IJNSA_ILi64EEENSA_ILi128EEESF_EEEfNS5_IJSB_llEEEfNS5_IJlSB_lEEENS4_8TiledMMAINS4_8MMA_AtomIJNS4_4SM904GMMA30MMA_64x128x8_F32TF32TF32_RS_TNILNSN_7ScaleInE1ELSP_1EEEEEENS4_6LayoutISC_NS5_IJNSA_ILi0EEEST_ST_EEEEENS5_IJNS4_10UnderscoreESW_SW_EEEEENS4_13SM90_TMA_LOADENS4_14ComposedLayoutINS4_7SwizzleILi1ELi4ELi3EEENS4_18smem_ptr_flag_bitsILi32EEENSS_INS5_IJNSA_ILi8EEES15_EEENS5_IJSB_S15_EEEEEEENS4_9Copy_AtomIJNS4_39AutoVectorizingCopyWithAssumedAlignmentILi128EEEfEEENS4_8identityESZ_NS10_INS11_ILi3ELi4ELi3EEES14_NSS_INS5_IJS15_NSA_ILi32EEEEEENS5_IJS1G_SB_EEEEEEEvS1E_EENS_8epilogue10collective6detail29Sm90TmaWarpSpecializedAdapterINS1N_15DefaultEpilogueIfSJ_SJ_NS1M_6thread17LinearCombinationIfLi1EffLNS1R_9ScaleType4KindE0ELNS_15FloatRoundStyleE2EfEENS1_15EpilogueDefaultEEEEEvvEEEEvNT_6ParamsE)
        /*0008*/ 	.word	0x000000a8


	//----- nvinfo : EIATTR_FRAME_SIZE
	.align		4
.L_16:
        /*000c*/ 	.byte	0x04, 0x11
        /*000e*/ 	.short	(.L_18 - .L_17)
	.align		4
.L_17:
        /*0010*/ 	.word	index@(_ZN7cutlass13device_kernelINS_4gemm6kernel13GemmUniversalIN4cute5tupleIJiiiiEEENS1_10collective13CollectiveMmaINS1_39MainloopSm90TmaGmmaRmemAWarpSpecializedILi4ENS5_IJNS4_1CILi1EEESB_SB_EEENS1_32KernelTmaWarpSpecializedPingpongEEENS5_IJNSA_ILi64EEENSA_ILi128EEESF_EEEfNS5_IJSB_llEEEfNS5_IJlSB_lEEENS4_8TiledMMAINS4_8MMA_AtomIJNS4_4SM904GMMA30MMA_64x128x8_F32TF32TF32_RS_TNILNSN_7ScaleInE1ELSP_1EEEEEENS4_6LayoutISC_NS5_IJNSA_ILi0EEEST_ST_EEEEENS5_IJNS4_10UnderscoreESW_SW_EEEEENS4_13SM90_TMA_LOADENS4_14ComposedLayoutINS4_7SwizzleILi1ELi4ELi3EEENS4_18smem_ptr_flag_bitsILi32EEENSS_INS5_IJNSA_ILi8EEES15_EEENS5_IJSB_S15_EEEEEEENS4_9Copy_AtomIJNS4_39AutoVectorizingCopyWithAssumedAlignmentILi128EEEfEEENS4_8identityESZ_NS10_INS11_ILi3ELi4ELi3EEES14_NSS_INS5_IJS15_NSA_ILi32EEEEEENS5_IJS1G_SB_EEEEEEEvS1E_EENS_8epilogue10collective6detail29Sm90TmaWarpSpecializedAdapterINS1N_15DefaultEpilogueIfSJ_SJ_NS1M_6thread17LinearCombinationIfLi1EffLNS1R_9ScaleType4KindE0ELNS_15FloatRoundStyleE2EfEENS1_15EpilogueDefaultEEEEEvvEEEEvNT_6ParamsE)
        /*0014*/ 	.word	0x00000000


	//----- nvinfo : EIATTR_MIN_STACK_SIZE
	.align		4
.L_18:
        /*0018*/ 	.byte	0x04, 0x12
        /*001a*/ 	.short	(.L_20 - .L_19)
	.align		4
.L_19:
        /*001c*/ 	.word	index@(_ZN7cutlass13device_kernelINS_4gemm6kernel13GemmUniversalIN4cute5tupleIJiiiiEEENS1_10collective13CollectiveMmaINS1_39MainloopSm90TmaGmmaRmemAWarpSpecializedILi4ENS5_IJNS4_1CILi1EEESB_SB_EEENS1_32KernelTmaWarpSpecializedPingpongEEENS5_IJNSA_ILi64EEENSA_ILi128EEESF_EEEfNS5_IJSB_llEEEfNS5_IJlSB_lEEENS4_8TiledMMAINS4_8MMA_AtomIJNS4_4SM904GMMA30MMA_64x128x8_F32TF32TF32_RS_TNILNSN_7ScaleInE1ELSP_1EEEEEENS4_6LayoutISC_NS5_IJNSA_ILi0EEEST_ST_EEEEENS5_IJNS4_10UnderscoreESW_SW_EEEEENS4_13SM90_TMA_LOADENS4_14ComposedLayoutINS4_7SwizzleILi1ELi4ELi3EEENS4_18smem_ptr_flag_bitsILi32EEENSS_INS5_IJNSA_ILi8EEES15_EEENS5_IJSB_S15_EEEEEEENS4_9Copy_AtomIJNS4_39AutoVectorizingCopyWithAssumedAlignmentILi128EEEfEEENS4_8identityESZ_NS10_INS11_ILi3ELi4ELi3EEES14_NSS_INS5_IJS15_NSA_ILi32EEEEEENS5_IJS1G_SB_EEEEEEEvS1E_EENS_8epilogue10collective6detail29Sm90TmaWarpSpecializedAdapterINS1N_15DefaultEpilogueIfSJ_SJ_NS1M_6thread17LinearCombinationIfLi1EffLNS1R_9ScaleType4KindE0ELNS_15FloatRoundStyleE2EfEENS1_15EpilogueDefaultEEEEEvvEEEEvNT_6ParamsE)
        /*0020*/ 	.word	0x00000000
.L_20:


//--------------------- .nv.compat                --------------------------
	.section	.nv.compat,"",@"SHT_CUDA_COMPAT_INFO"
	.align	4
        /*0000*/ 	.byte	0x02, 0x09, 0x01, 0x00, 0x02, 0x02, 0x04, 0x00, 0x02, 0x05, 0x05, 0x00, 0x03, 0x07, 0x01, 0x01
        /*0010*/ 	.byte	0x02, 0x03, 0x01, 0x00, 0x02, 0x06, 0x01, 0x00, 0x04, 0x0b, 0x08, 0x00, 0x00, 0x00, 0x00, 0x00
        /*0020*/ 	.byte	0x00, 0x00, 0x00, 0x00


//--------------------- .nv.info._ZN7cutlass13device_kernelINS_4gemm6kernel13GemmUniversalIN4cute5tupleIJiiiiEEENS1_10collective13CollectiveMmaINS1_39MainloopSm90TmaGmmaRmemAWarpSpecializedILi4ENS5_IJNS4_1CILi1EEESB_SB_EEENS1_32KernelTmaWarpSpecializedPingpongEEENS5_IJNSA_ILi64EEENSA_ILi128EEESF_EEEfNS5_IJSB_llEEEfNS5_IJlSB_lEEENS4_8TiledMMAINS4_8MMA_AtomIJNS4_4SM904GMMA30MMA_64x128x8_F32TF32TF32_RS_TNILNSN_7ScaleInE1ELSP_1EEEEEENS4_6LayoutISC_NS5_IJNSA_ILi0EEEST_ST_EEEEENS5_IJNS4_10UnderscoreESW_SW_EEEEENS4_13SM90_TMA_LOADENS4_14ComposedLayoutINS4_7SwizzleILi1ELi4ELi3EEENS4_18smem_ptr_flag_bitsILi32EEENSS_INS5_IJNSA_ILi8EEES15_EEENS5_IJSB_S15_EEEEEEENS4_9Copy_AtomIJNS4_39AutoVectorizingCopyWithAssumedAlignmentILi128EEEfEEENS4_8identityESZ_NS10_INS11_ILi3ELi4ELi3EEES14_NSS_INS5_IJS15_NSA_ILi32EEEEEENS5_IJS1G_SB_EEEEEEEvS1E_EENS_8epilogue10collective6detail29Sm90TmaWarpSpecializedAdapterINS1N_15DefaultEpilogueIfSJ_SJ_NS1M_6thread17LinearCombinationIfLi1EffLNS1R_9ScaleType4KindE0ELNS_15FloatRoundStyleE2EfEENS1_15EpilogueDefaultEEEEEvvEEEEvNT_6ParamsE --------------------------
	.section	.nv.info._ZN7cutlass13device_kernelINS_4gemm6kernel13GemmUniversalIN4cute5tupleIJiiiiEEENS1_10collective13CollectiveMmaINS1_39MainloopSm90TmaGmmaRmemAWarpSpecializedILi4ENS5_IJNS4_1CILi1EEESB_SB_EEENS1_32KernelTmaWarpSpecializedPingpongEEENS5_IJNSA_ILi64EEENSA_ILi128EEESF_EEEfNS5_IJSB_llEEEfNS5_IJlSB_lEEENS4_8TiledMMAINS4_8MMA_AtomIJNS4_4SM904GMMA30MMA_64x128x8_F32TF32TF32_RS_TNILNSN_7ScaleInE1ELSP_1EEEEEENS4_6LayoutISC_NS5_IJNSA_ILi0EEEST_ST_EEEEENS5_IJNS4_10UnderscoreESW_SW_EEEEENS4_13SM90_TMA_LOADENS4_14ComposedLayoutINS4_7SwizzleILi1ELi4ELi3EEENS4_18smem_ptr_flag_bitsILi32EEENSS_INS5_IJNSA_ILi8EEES15_EEENS5_IJSB_S15_EEEEEEENS4_9Copy_AtomIJNS4_39AutoVectorizingCopyWithAssumedAlignmentILi128EEEfEEENS4_8identityESZ_NS10_INS11_ILi3ELi4ELi3EEES14_NSS_INS5_IJS15_NSA_ILi32EEEEEENS5_IJS1G_SB_EEEEEEEvS1E_EENS_8epilogue10collective6detail29Sm90TmaWarpSpecializedAdapterINS1N_15DefaultEpilogueIfSJ_SJ_NS1M_6thread17LinearCombinationIfLi1EffLNS1R_9ScaleType4KindE0ELNS_15FloatRoundStyleE2EfEENS1_15EpilogueDefaultEEEEEvvEEEEvNT_6ParamsE,"",@"SHT_CUDA_INFO"
	.sectionflags	@""
	.align	4


	//----- nvinfo : EIATTR_CUDA_API_VERSION
	.align		4
        /*0000*/ 	.byte	0x04, 0x37
        /*0002*/ 	.short	(.L_22 - .L_21)
.L_21:
        /*0004*/ 	.word	0x00000082


	//----- nvinfo : EIATTR_KPARAM_INFO
	.align		4
.L_22:
        /*0008*/ 	.byte	0x04, 0x17
        /*000a*/ 	.short	(.L_24 - .L_23)
.L_23:
        /*000c*/ 	.word	0x00000000
        /*0010*/ 	.short	0x0000
        /*0012*/ 	.short	0x0070
        /*0014*/ 	.byte	0x00, 0xf0, 0x01, 0x10


	//----- nvinfo : EIATTR_SPARSE_MMA_MASK
	.align		4
.L_24:
        /*0018*/ 	.byte	0x03, 0x50
        /*001a*/ 	.short	0x0000


	//----- nvinfo : EIATTR_MAXREG_COUNT
	.align		4
        /*001c*/ 	.byte	0x03, 0x1b
        /*001e*/ 	.short	0x00a8


	//----- nvinfo : EIATTR_NUM_BARRIERS
	.align		4
        /*0020*/ 	.byte	0x02, 0x4c
        /*0022*/ 	.byte	0x01
	.zero		1


	//----- nvinfo : EIATTR_EXTERNS
	.align		4
        /*0024*/ 	.byte	0x04, 0x0f
        /*0026*/ 	.short	(.L_26 - .L_25)


	//   ....[0]....
	.align		4
.L_25:
        /*0028*/ 	.word	index@(__assertfail)


	//----- nvinfo : EIATTR_MERCURY_ISA_VERSION
	.align		4
.L_26:
        /*002c*/ 	.byte	0x03, 0x5f
        /*002e*/ 	.short	0x0101


	//----- nvinfo : EIATTR_INT_WARP_WIDE_INSTR_OFFSETS
	.align		4
        /*0030*/ 	.byte	0x04, 0x31
        /*0032*/ 	.short	(.L_28 - .L_27)


	//   ....[0]....
.L_27:
        /*0034*/ 	.word	0x00000490


	//   ....[1]....
        /*0038*/ 	.word	0x000004a0


	//   ....[2]....
        /*003c*/ 	.word	0x00000510


	//   ....[3]....
        /*0040*/ 	.word	0x00000520


	//   ....[4]....
        /*0044*/ 	.word	0x00000530


	//   ....[5]....
        /*0048*/ 	.word	0x00000550


	//   ....[6]....
        /*004c*/ 	.word	0x000005b0


	//   ....[7]....
        /*0050*/ 	.word	0x000005d0


	//----- nvinfo : EIATTR_COOP_GROUP_MASK_REGIDS
	.align		4
.L_28:
        /*0054*/ 	.byte	0x04, 0x29
        /*0056*/ 	.short	(.L_30 - .L_29)


	//   ....[0]....
.L_29:
        /*0058*/ 	.word	0xffffffff


	//   ....[1]....
        /*005c*/ 	.word	0xffffffff


	//   ....[2]....
        /*0060*/ 	.word	0xffffffff


	//   ....[3]....
        /*0064*/ 	.word	0xffffffff


	//   ....[4]....
        /*0068*/ 	.word	0xffffffff


	//   ....[5]....
        /*006c*/ 	.word	0xffffffff


	//   ....[6]....
        /*0070*/ 	.word	0x0500000f


	//----- nvinfo : EIATTR_COOP_GROUP_INSTR_OFFSETS
	.align		4
.L_30:
        /*0074*/ 	.byte	0x04, 0x28
        /*0076*/ 	.short	(.L_32 - .L_31)


	//   ....[0]....
.L_31:
        /*0078*/ 	.word	0x00000050


	//   ....[1]....
        /*007c*/ 	.word	0x00000080


	//   ....[2]....
        /*0080*/ 	.word	0x00000180


	//   ....[3]....
        /*0084*/ 	.word	0x00000390


	//   ....[4]....
        /*0088*/ 	.word	0x000003d0


	//   ....[5]....
        /*008c*/ 	.word	0x00000410


	//   ....[6]....
        /*0090*/ 	.word	0x000083c0


	//----- nvinfo : EIATTR_REG_RECONFIG
	.align		4
.L_32:
        /*0094*/ 	.byte	0x01, 0x54
	.zero		2


	//----- nvinfo : EIATTR_SYSCALL_OFFSETS
	.align		4
        /*0098*/ 	.byte	0x04, 0x46
        /*009a*/ 	.short	(.L_34 - .L_33)


	//   ....[0]....
.L_33:
        /*009c*/ 	.word	0x00001810


	//   ....[1]....
        /*00a0*/ 	.word	0x00001950


	//   ....[2]....
        /*00a4*/ 	.word	0x00001a40


	//   ....[3]....
        /*00a8*/ 	.word	0x00007120


	//   ....[4]....
        /*00ac*/ 	.word	0x00007250


	//----- nvinfo : EIATTR_MBARRIER_INSTR_OFFSETS
	.align		4
.L_34:
        /*00b0*/ 	.byte	0x04, 0x39
        /*00b2*/ 	.short	(.L_36 - .L_35)


	//   ....[0]....
.L_35:
        /*00b4*/ 	.word	0x00000300
        /*00b8*/ 	.word	0x000000ff
        /*00bc*/ 	.word	0x00000000
        /*00c0*/ 	.short	0x0100
        /*00c2*/ 	.byte	0x09
	.zero		1


	//   ....[1]....
        /*00c4*/ 	.word	0x00000310
        /*00c8*/ 	.word	0x000000ff
        /*00cc*/ 	.word	0x00000020
        /*00d0*/ 	.short	0x0100
        /*00d2*/ 	.byte	0x09
	.zero		1


	//   ....[2]....
        /*00d4*/ 	.word	0x00000320
        /*00d8*/ 	.word	0x000000ff
        /*00dc*/ 	.word	0x00000008
        /*00e0*/ 	.short	0x0100
        /*00e2*/ 	.byte	0x09
	.zero		1


	//   ....[3]....
        /*00e4*/ 	.word	0x00000330
        /*00e8*/ 	.word	0x000000ff
        /*00ec*/ 	.word	0x00000028
        /*00f0*/ 	.short	0x0100
        /*00f2*/ 	.byte	0x09
	.zero		1


	//   ....[4]....
        /*00f4*/ 	.word	0x00000340
        /*00f8*/ 	.word	0x000000ff
        /*00fc*/ 	.word	0x00000010
        /*0100*/ 	.short	0x0100
        /*0102*/ 	.byte	0x09
	.zero		1


	//   ....[5]....
        /*0104*/ 	.word	0x00000350
        /*0108*/ 	.word	0x000000ff
        /*010c*/ 	.word	0x00000030
        /*0110*/ 	.short	0x0100
        /*0112*/ 	.byte	0x09
	.zero		1


	//   ....[6]....
        /*0114*/ 	.word	0x00000360
        /*0118*/ 	.word	0x000000ff
        /*011c*/ 	.word	0x00000018
        /*0120*/ 	.short	0x0100
        /*0122*/ 	.byte	0x09
	.zero		1


	//   ....[7]....
        /*0124*/ 	.word	0x00000370
        /*0128*/ 	.word	0x000000ff
        /*012c*/ 	.word	0x00000038
        /*0130*/ 	.short	0x0100
        /*0132*/ 	.byte	0x09
	.zero		1


	//   ....[8]....
        /*0134*/ 	.word	0x000005f0
        /*0138*/ 	.word	0x000000ff
        /*013c*/ 	.word	0x00000070
        /*0140*/ 	.short	0x0100
        /*0142*/ 	.byte	0x09
	.zero		1


	//   ....[9]....
        /*0144*/ 	.word	0x00000600
        /*0148*/ 	.word	0x000000ff
        /*014c*/ 	.word	0x00000078
        /*0150*/ 	.short	0x0100
        /*0152*/ 	.byte	0x09
	.zero		1


	//   ....[10]....
        /*0154*/ 	.word	0x00000640
        /*0158*/ 	.word	0x000000ff
        /*015c*/ 	.word	0x00000050
        /*0160*/ 	.short	0x0100
        /*0162*/ 	.byte	0x0a
	.zero		1


	//   ....[11]....
        /*0164*/ 	.word	0x00000660
        /*0168*/ 	.word	0x000000ff
        /*016c*/ 	.word	0x00000058
        /*0170*/ 	.short	0x0100
        /*0172*/ 	.byte	0x0a
	.zero		1


	//   ....[12]....
        /*0174*/ 	.word	0x00000670
        /*0178*/ 	.word	0x000000ff
        /*017c*/ 	.word	0x00000060
        /*0180*/ 	.short	0x0100
        /*0182*/ 	.byte	0x0a
	.zero		1


	//   ....[13]....
        /*0184*/ 	.word	0x00000680
        /*0188*/ 	.word	0x000000ff
        /*018c*/ 	.word	0x00000068
        /*0190*/ 	.short	0x0100
        /*0192*/ 	.byte	0x0a
	.zero		1


	//   ....[14]....
        /*0194*/ 	.word	0x000016c0
        /*0198*/ 	.word	0x00000062
        /*019c*/ 	.word	0xfffffff8
        /*01a0*/ 	.short	0x010a
        /*01a2*/ 	.byte	0x3f
	.zero		1


	//   ....[15]....
        /*01a4*/ 	.word	0x00001af0
        /*01a8*/ 	.word	0x00000003
        /*01ac*/ 	.word	0x00000000
        /*01b0*/ 	.short	0x010a
        /*01b2*/ 	.byte	0x3f
	.zero		1


	//   ....[16]....
        /*01b4*/ 	.word	0x00001b30
        /*01b8*/ 	.word	0x00000003
        /*01bc*/ 	.word	0x00000000
        /*01c0*/ 	.short	0x010a
        /*01c2*/ 	.byte	0x3f
	.zero		1


	//   ....[17]....
        /*01c4*/ 	.word	0x00001c70
        /*01c8*/ 	.word	0x00000003
        /*01cc*/ 	.word	0x00000000
        /*01d0*/ 	.short	0x010a
        /*01d2*/ 	.byte	0x3f
	.zero		1


	//   ....[18]....
        /*01d4*/ 	.word	0x00002220
        /*01d8*/ 	.word	0x00000003
        /*01dc*/ 	.word	0x00000000
        /*01e0*/ 	.short	0x010a
        /*01e2*/ 	.byte	0x3f
	.zero		1


	//   ....[19]....
        /*01e4*/ 	.word	0x000023d0
        /*01e8*/ 	.word	0x00000006
        /*01ec*/ 	.word	0x00000000
        /*01f0*/ 	.short	0x010a
        /*01f2*/ 	.byte	0x3f
	.zero		1


	//   ....[20]....
        /*01f4*/ 	.word	0x000025b0
        /*01f8*/ 	.word	0x000000ff
        /*01fc*/ 	.word	0x00000000
        /*0200*/ 	.short	0x0101
        /*0202*/ 	.byte	0x06
	.zero		1


	//   ....[21]....
        /*0204*/ 	.word	0x00002980
        /*0208*/ 	.word	0x00000006
        /*020c*/ 	.word	0x00000000
        /*0210*/ 	.short	0x010a
        /*0212*/ 	.byte	0x3f
	.zero		1


	//   ....[22]....
        /*0214*/ 	.word	0x00002cc0
        /*0218*/ 	.word	0x000000ff
        /*021c*/ 	.word	0x00000000
        /*0220*/ 	.short	0x0101
        /*0222*/ 	.byte	0x04
	.zero		1


	//   ....[23]....
        /*0224*/ 	.word	0x000030d0
        /*0228*/ 	.word	0x00000066
        /*022c*/ 	.word	0x00000000
        /*0230*/ 	.short	0x0101
        /*0232*/ 	.byte	0x35
	.zero		1


	//   ....[24]....
        /*0234*/ 	.word	0x00003170
        /*0238*/ 	.word	0x000000ff
        /*023c*/ 	.word	0x00000000
        /*0240*/ 	.short	0x0101
        /*0242*/ 	.byte	0x04
	.zero		1


	//   ....[25]....
        /*0244*/ 	.word	0x000031c0
        /*0248*/ 	.word	0x00000062
        /*024c*/ 	.word	0x00000008
        /*0250*/ 	.short	0x010a
        /*0252*/ 	.byte	0x3f
	.zero		1


	//   ....[26]....
        /*0254*/ 	.word	0x00006680
        /*0258*/ 	.word	0x00000063
        /*025c*/ 	.word	0x00000000
        /*0260*/ 	.short	0x0101
        /*0262*/ 	.byte	0x35
	.zero		1


	//   ....[27]....
        /*0264*/ 	.word	0x00007390
        /*0268*/ 	.word	0x00000006
        /*026c*/ 	.word	0x00000020
        /*0270*/ 	.short	0x010a
        /*0272*/ 	.byte	0x3f
	.zero		1


	//   ....[28]....
        /*0274*/ 	.word	0x00007a20
        /*0278*/ 	.word	0x00000002
        /*027c*/ 	.word	0x00000078
        /*0280*/ 	.short	0x0101
        /*0282*/ 	.byte	0x3f
	.zero		1


	//   ....[29]....
        /*0284*/ 	.word	0x00008130
        /*0288*/ 	.word	0x00000005
        /*028c*/ 	.word	0x00000000
        /*0290*/ 	.short	0x010a
        /*0292*/ 	.byte	0x3f
	.zero		1


	//   ....[30]....
        /*0294*/ 	.word	0x000081b0
        /*0298*/ 	.word	0x00000007
        /*029c*/ 	.word	0x00000000
        /*02a0*/ 	.short	0x010a
        /*02a2*/ 	.byte	0x3f
	.zero		1


	//   ....[31]....
        /*02a4*/ 	.word	0x00008240
        /*02a8*/ 	.word	0x00000006
        /*02ac*/ 	.word	0x00000000
        /*02b0*/ 	.short	0x010a
        /*02b2*/ 	.byte	0x3f
	.zero		1


	//   ....[32]....
        /*02b4*/ 	.word	0x000082d0
        /*02b8*/ 	.word	0x00000003
        /*02bc*/ 	.word	0x00000000
        /*02c0*/ 	.short	0x010a
        /*02c2*/ 	.byte	0x3f
	.zero		1


	//   ....[33]....
        /*02c4*/ 	.word	0x00008330
        /*02c8*/ 	.word	0x00000062
        /*02cc*/ 	.word	0xfffffff8
        /*02d0*/ 	.short	0x010a
        /*02d2*/ 	.byte	0x3f
	.zero		1


	//   ....[34]....
        /*02d4*/ 	.word	0x000083f0
        /*02d8*/ 	.word	0x00000003
        /*02dc*/ 	.word	0x00000000
        /*02e0*/ 	.short	0x010a
        /*02e2*/ 	.byte	0x3f
	.zero		1


	//   ....[35]....
        /*02e4*/ 	.word	0x00008440
        /*02e8*/ 	.word	0x00000003
        /*02ec*/ 	.word	0x00000000
        /*02f0*/ 	.short	0x010a
        /*02f2*/ 	.byte	0x3f
	.zero		1


	//   ....[36]....
        /*02f4*/ 	.word	0x00008490
        /*02f8*/ 	.word	0x00000006
        /*02fc*/ 	.word	0x00000000
        /*0300*/ 	.short	0x010a
        /*0302*/ 	.byte	0x3f
	.zero		1


	//   ....[37]....
        /*0304*/ 	.word	0x000084e0
        /*0308*/ 	.word	0x00000062
        /*030c*/ 	.word	0x00000008
        /*0310*/ 	.short	0x010a
        /*0312*/ 	.byte	0x3f
	.zero		1


	//   ....[38]....
        /*0314*/ 	.word	0x000085b0
        /*0318*/ 	.word	0x00000006
        /*031c*/ 	.word	0x00000020
        /*0320*/ 	.short	0x010a
        /*0322*/ 	.byte	0x3f
	.zero		1


	//   ....[39]....
        /*0324*/ 	.word	0x00008680
        /*0328*/ 	.word	0x00000005
        /*032c*/ 	.word	0x00000000
        /*0330*/ 	.short	0x010a
        /*0332*/ 	.byte	0x3f
	.zero		1


	//   ....[40]....
        /*0334*/ 	.word	0x000086d0
        /*0338*/ 	.word	0x00000007
        /*033c*/ 	.word	0x00000000
        /*0340*/ 	.short	0x010a
        /*0342*/ 	.byte	0x3f
	.zero		1


	//   ....[41]....
        /*0344*/ 	.word	0x00008720
        /*0348*/ 	.word	0x00000006
        /*034c*/ 	.word	0x00000000
        /*0350*/ 	.short	0x010a
        /*0352*/ 	.byte	0x3f
	.zero		1


	//----- nvinfo : EIATTR_NUM_MBARRIERS
	.align		4
.L_36:
        /*0354*/ 	.byte	0x03, 0x38
        /*0356*/ 	.short	0x000e


	//----- nvinfo : EIATTR_EXIT_INSTR_OFFSETS
	.align		4
        /*0358*/ 	.byte	0x04, 0x1c
        /*035a*/ 	.short	(.L_38 - .L_37)


	//   ....[0]....
.L_37:
        /*035c*/ 	.word	0x00001240


	//   ....[1]....
        /*0360*/ 	.word	0x000012a0


	//   ....[2]....
        /*0364*/ 	.word	0x00006dc0


	//   ....[3]....
        /*0368*/ 	.word	0x00006df0


	//   ....[4]....
        /*036c*/ 	.word	0x00008320


	//----- nvinfo : EIATTR_MAX_THREADS
	.align		4
.L_38:
        /*0370*/ 	.byte	0x04, 0x05
        /*0372*/ 	.short	(.L_40 - .L_39)
.L_39:
        /*0374*/ 	.word	0x00000180
        /*0378*/ 	.word	0x00000001
        /*037c*/ 	.word	0x00000001


	//----- nvinfo : EIATTR_CRS_STACK_SIZE
	.align		4
.L_40:
        /*0380*/ 	.byte	0x04, 0x1e
        /*0382*/ 	.short	(.L_42 - .L_41)
.L_41:
        /*0384*/ 	.word	0x00000000


	//----- nvinfo : EIATTR_CBANK_PARAM_SIZE
	.align		4
.L_42:
        /*0388*/ 	.byte	0x03, 0x19
        /*038a*/ 	.short	0x0470


	//----- nvinfo : EIATTR_PARAM_CBANK
	.align		4
        /*038c*/ 	.byte	0x04, 0x0a
        /*038e*/ 	.short	(.L_44 - .L_43)
	.align		4
.L_43:
        /*0390*/ 	.word	index@(.nv.constant0._ZN7cutlass13device_kernelINS_4gemm6kernel13GemmUniversalIN4cute5tupleIJiiiiEEENS1_10collective13CollectiveMmaINS1_39MainloopSm90TmaGmmaRmemAWarpSpecializedILi4ENS5_IJNS4_1CILi1EEESB_SB_EEENS1_32KernelTmaWarpSpecializedPingpongEEENS5_IJNSA_ILi64EEENSA_ILi128EEESF_EEEfNS5_IJSB_llEEEfNS5_IJlSB_lEEENS4_8TiledMMAINS4_8MMA_AtomIJNS4_4SM904GMMA30MMA_64x128x8_F32TF32TF32_RS_TNILNSN_7ScaleInE1ELSP_1EEEEEENS4_6LayoutISC_NS5_IJNSA_ILi0EEEST_ST_EEEEENS5_IJNS4_10UnderscoreESW_SW_EEEEENS4_13SM90_TMA_LOADENS4_14ComposedLayoutINS4_7SwizzleILi1ELi4ELi3EEENS4_18smem_ptr_flag_bitsILi32EEENSS_INS5_IJNSA_ILi8EEES15_EEENS5_IJSB_S15_EEEEEEENS4_9Copy_AtomIJNS4_39AutoVectorizingCopyWithAssumedAlignmentILi128EEEfEEENS4_8identityESZ_NS10_INS11_ILi3ELi4ELi3EEES14_NSS_INS5_IJS15_NSA_ILi32EEEEEENS5_IJS1G_SB_EEEEEEEvS1E_EENS_8epilogue10collective6detail29Sm90TmaWarpSpecializedAdapterINS1N_15DefaultEpilogueIfSJ_SJ_NS1M_6thread17LinearCombinationIfLi1EffLNS1R_9ScaleType4KindE0ELNS_15FloatRoundStyleE2EfEENS1_15EpilogueDefaultEEEEEvvEEEEvNT_6ParamsE)
        /*0394*/ 	.short	0x0210
        /*0396*/ 	.short	0x0470


	//----- nvinfo : EIATTR_SW_WAR
	.align		4
.L_44:
        /*0398*/ 	.byte	0x04, 0x36
        /*039a*/ 	.short	(.L_46 - .L_45)
.L_45:
        /*039c*/ 	.word	0x00000008
.L_46:


//--------------------- .nv.callgraph             --------------------------
	.section	.nv.callgraph,"",@"SHT_CUDA_CALLGRAPH"
	.align	4
	.sectionentsize	8
	.align		4
        /*0000*/ 	.word	0x00000000
	.align		4
        /*0004*/ 	.word	0xffffffff
	.align		4
        /*0008*/ 	.word	index@(_ZN7cutlass13device_kernelINS_4gemm6kernel13GemmUniversalIN4cute5tupleIJiiiiEEENS1_10collective13CollectiveMmaINS1_39MainloopSm90TmaGmmaRmemAWarpSpecializedILi4ENS5_IJNS4_1CILi1EEESB_SB_EEENS1_32KernelTmaWarpSpecializedPingpongEEENS5_IJNSA_ILi64EEENSA_ILi128EEESF_EEEfNS5_IJSB_llEEEfNS5_IJlSB_lEEENS4_8TiledMMAINS4_8MMA_AtomIJNS4_4SM904GMMA30MMA_64x128x8_F32TF32TF32_RS_TNILNSN_7ScaleInE1ELSP_1EEEEEENS4_6LayoutISC_NS5_IJNSA_ILi0EEEST_ST_EEEEENS5_IJNS4_10UnderscoreESW_SW_EEEEENS4_13SM90_TMA_LOADENS4_14ComposedLayoutINS4_7SwizzleILi1ELi4ELi3EEENS4_18smem_ptr_flag_bitsILi32EEENSS_INS5_IJNSA_ILi8EEES15_EEENS5_IJSB_S15_EEEEEEENS4_9Copy_AtomIJNS4_39AutoVectorizingCopyWithAssumedAlignmentILi128EEEfEEENS4_8identityESZ_NS10_INS11_ILi3ELi4ELi3EEES14_NSS_INS5_IJS15_NSA_ILi32EEEEEENS5_IJS1G_SB_EEEEEEEvS1E_EENS_8epilogue10collective6detail29Sm90TmaWarpSpecializedAdapterINS1N_15DefaultEpilogueIfSJ_SJ_NS1M_6thread17LinearCombinationIfLi1EffLNS1R_9ScaleType4KindE0ELNS_15FloatRoundStyleE2EfEENS1_15EpilogueDefaultEEEEEvvEEEEvNT_6ParamsE)
	.align		4
        /*000c*/ 	.word	index@(__assertfail)
	.align		4
        /*0010*/ 	.word	0x00000000
	.align		4
        /*0014*/ 	.word	0xfffffffe
	.align		4
        /*0018*/ 	.word	0x00000000
	.align		4
        /*001c*/ 	.word	0xfffffffd
	.align		4
        /*0020*/ 	.word	0x00000000
	.align		4
        /*0024*/ 	.word	0xfffffffc


//--------------------- .nv.constant4             --------------------------
	.section	.nv.constant4,"a",@progbits
	.align	8
	.align		8
.nv.constant4:
        /*0000*/ 	.dword	__assertfail
	.align		8
        /*0008*/ 	.dword	__unnamed_1
	.align		8
        /*0010*/ 	.dword	__unnamed_2
	.align		8
        /*0018*/ 	.dword	_ZN40_INTERNAL_0e94e433_4_k_cu_306395fb_333444cuda3std3__45__cpo5beginE
	.align		8
        /*0020*/ 	.dword	_ZN40_INTERNAL_0e94e433_4_k_cu_306395fb_333444cuda3std3__45__cpo3endE
	.align		8
        /*0028*/ 	.dword	_ZN40_INTERNAL_0e94e433_4_k_cu_306395fb_333444cuda3std3__45__cpo6cbeginE
	.align		8
        /*0030*/ 	.dword	_ZN40_INTERNAL_0e94e433_4_k_cu_306395fb_333444cuda3std3__45__cpo4cendE
	.align		8
        /*0038*/ 	.dword	_ZN40_INTERNAL_0e94e433_4_k_cu_306395fb_333444cuda3std3__442_GLOBAL__N__0e94e433_4_k_cu_306395fb_333446ignoreE
	.align		8
        /*0040*/ 	.dword	_ZN40_INTERNAL_0e94e433_4_k_cu_306395fb_333444cuda3std3__419piecewise_constructE
	.align		8
        /*0048*/ 	.dword	_ZN40_INTERNAL_0e94e433_4_k_cu_306395fb_333444cuda3std3__48in_placeE
	.align		8
        /*0050*/ 	.dword	_ZN40_INTERNAL_0e94e433_4_k_cu_306395fb_333444cuda3std6ranges3__45__cpo4swapE
	.align		8
        /*0058*/ 	.dword	_ZN40_INTERNAL_0e94e433_4_k_cu_306395fb_333444cuda3std6ranges3__45__cpo9iter_moveE
	.align		8
        /*0060*/ 	.dword	_ZN40_INTERNAL_0e94e433_4_k_cu_306395fb_333444cute7productE
	.align		8
        /*0068*/ 	.dword	_ZN40_INTERNAL_0e94e433_4_k_cu_306395fb_333444cute1_E
	.align		8
        /*0070*/ 	.dword	$str$24
	.align		8
        /*0078*/ 	.dword	$str$25


//--------------------- .text._ZN7cutlass13device_kernelINS_4gemm6kernel13GemmUniversalIN4cute5tupleIJiiiiEEENS1_10collective13CollectiveMmaINS1_39MainloopSm90TmaGmmaRmemAWarpSpecializedILi4ENS5_IJNS4_1CILi1EEESB_SB_EEENS1_32KernelTmaWarpSpecializedPingpongEEENS5_IJNSA_ILi64EEENSA_ILi128EEESF_EEEfNS5_IJSB_llEEEfNS5_IJlSB_lEEENS4_8TiledMMAINS4_8MMA_AtomIJNS4_4SM904GMMA30MMA_64x128x8_F32TF32TF32_RS_TNILNSN_7ScaleInE1ELSP_1EEEEEENS4_6LayoutISC_NS5_IJNSA_ILi0EEEST_ST_EEEEENS5_IJNS4_10UnderscoreESW_SW_EEEEENS4_13SM90_TMA_LOADENS4_14ComposedLayoutINS4_7SwizzleILi1ELi4ELi3EEENS4_18smem_ptr_flag_bitsILi32EEENSS_INS5_IJNSA_ILi8EEES15_EEENS5_IJSB_S15_EEEEEEENS4_9Copy_AtomIJNS4_39AutoVectorizingCopyWithAssumedAlignmentILi128EEEfEEENS4_8identityESZ_NS10_INS11_ILi3ELi4ELi3EEES14_NSS_INS5_IJS15_NSA_ILi32EEEEEENS5_IJS1G_SB_EEEEEEEvS1E_EENS_8epilogue10collective6detail29Sm90TmaWarpSpecializedAdapterINS1N_15DefaultEpilogueIfSJ_SJ_NS1M_6thread17LinearCombinationIfLi1EffLNS1R_9ScaleType4KindE0ELNS_15FloatRoundStyleE2EfEENS1_15EpilogueDefaultEEEEEvvEEEEvNT_6ParamsE --------------------------
	.section	.text._ZN7cutlass13device_kernelINS_4gemm6kernel13GemmUniversalIN4cute5tupleIJiiiiEEENS1_10collective13CollectiveMmaINS1_39MainloopSm90TmaGmmaRmemAWarpSpecializedILi4ENS5_IJNS4_1CILi1EEESB_SB_EEENS1_32KernelTmaWarpSpecializedPingpongEEENS5_IJNSA_ILi64EEENSA_ILi128EEESF_EEEfNS5_IJSB_llEEEfNS5_IJlSB_lEEENS4_8TiledMMAINS4_8MMA_AtomIJNS4_4SM904GMMA30MMA_64x128x8_F32TF32TF32_RS_TNILNSN_7ScaleInE1ELSP_1EEEEEENS4_6LayoutISC_NS5_IJNSA_ILi0EEEST_ST_EEEEENS5_IJNS4_10UnderscoreESW_SW_EEEEENS4_13SM90_TMA_LOADENS4_14ComposedLayoutINS4_7SwizzleILi1ELi4ELi3EEENS4_18smem_ptr_flag_bitsILi32EEENSS_INS5_IJNSA_ILi8EEES15_EEENS5_IJSB_S15_EEEEEEENS4_9Copy_AtomIJNS4_39AutoVectorizingCopyWithAssumedAlignmentILi128EEEfEEENS4_8identityESZ_NS10_INS11_ILi3ELi4ELi3EEES14_NSS_INS5_IJS15_NSA_ILi32EEEEEENS5_IJS1G_SB_EEEEEEEvS1E_EENS_8epilogue10collective6detail29Sm90TmaWarpSpecializedAdapterINS1N_15DefaultEpilogueIfSJ_SJ_NS1M_6thread17LinearCombinationIfLi1EffLNS1R_9ScaleType4KindE0ELNS_15FloatRoundStyleE2EfEENS1_15EpilogueDefaultEEEEEvvEEEEvNT_6ParamsE,"ax",@progbits
	.align	128
.text._ZN7cutlass13device_kernelINS_4gemm6kernel13GemmUniversalIN4cute5tupleIJiiiiEEENS1_10collective13CollectiveMmaINS1_39MainloopSm90TmaGmmaRmemAWarpSpecializedILi4ENS5_IJNS4_1CILi1EEESB_SB_EEENS1_32KernelTmaWarpSpecializedPingpongEEENS5_IJNSA_ILi64EEENSA_ILi128EEESF_EEEfNS5_IJSB_llEEEfNS5_IJlSB_lEEENS4_8TiledMMAINS4_8MMA_AtomIJNS4_4SM904GMMA30MMA_64x128x8_F32TF32TF32_RS_TNILNSN_7ScaleInE1ELSP_1EEEEEENS4_6LayoutISC_NS5_IJNSA_ILi0EEEST_ST_EEEEENS5_IJNS4_10UnderscoreESW_SW_EEEEENS4_13SM90_TMA_LOADENS4_14ComposedLayoutINS4_7SwizzleILi1ELi4ELi3EEENS4_18smem_ptr_flag_bitsILi32EEENSS_INS5_IJNSA_ILi8EEES15_EEENS5_IJSB_S15_EEEEEEENS4_9Copy_AtomIJNS4_39AutoVectorizingCopyWithAssumedAlignmentILi128EEEfEEENS4_8identityESZ_NS10_INS11_ILi3ELi4ELi3EEES14_NSS_INS5_IJS15_NSA_ILi32EEEEEENS5_IJS1G_SB_EEEEEEEvS1E_EENS_8epilogue10collective6detail29Sm90TmaWarpSpecializedAdapterINS1N_15DefaultEpilogueIfSJ_SJ_NS1M_6thread17LinearCombinationIfLi1EffLNS1R_9ScaleType4KindE0ELNS_15FloatRoundStyleE2EfEENS1_15EpilogueDefaultEEEEEvvEEEEvNT_6ParamsE:
        .type           _ZN7cutlass13device_kernelINS_4gemm6kernel13GemmUniversalIN4cute5tupleIJiiiiEEENS1_10collective13CollectiveMmaINS1_39MainloopSm90TmaGmmaRmemAWarpSpecializedILi4ENS5_IJNS4_1CILi1EEESB_SB_EEENS1_32KernelTmaWarpSpecializedPingpongEEENS5_IJNSA_ILi64EEENSA_ILi128EEESF_EEEfNS5_IJSB_llEEEfNS5_IJlSB_lEEENS4_8TiledMMAINS4_8MMA_AtomIJNS4_4SM904GMMA30MMA_64x128x8_F32TF32TF32_RS_TNILNSN_7ScaleInE1ELSP_1EEEEEENS4_6LayoutISC_NS5_IJNSA_ILi0EEEST_ST_EEEEENS5_IJNS4_10UnderscoreESW_SW_EEEEENS4_13SM90_TMA_LOADENS4_14ComposedLayoutINS4_7SwizzleILi1ELi4ELi3EEENS4_18smem_ptr_flag_bitsILi32EEENSS_INS5_IJNSA_ILi8EEES15_EEENS5_IJSB_S15_EEEEEEENS4_9Copy_AtomIJNS4_39AutoVectorizingCopyWithAssumedAlignmentILi128EEEfEEENS4_8identityESZ_NS10_INS11_ILi3ELi4ELi3EEES14_NSS_INS5_IJS15_NSA_ILi32EEEEEENS5_IJS1G_SB_EEEEEEEvS1E_EENS_8epilogue10collective6detail29Sm90TmaWarpSpecializedAdapterINS1N_15DefaultEpilogueIfSJ_SJ_NS1M_6thread17LinearCombinationIfLi1EffLNS1R_9ScaleType4KindE0ELNS_15FloatRoundStyleE2EfEENS1_15EpilogueDefaultEEEEEvvEEEEvNT_6ParamsE,@function
        .size           _ZN7cutlass13device_kernelINS_4gemm6kernel13GemmUniversalIN4cute5tupleIJiiiiEEENS1_10collective13CollectiveMmaINS1_39MainloopSm90TmaGmmaRmemAWarpSpecializedILi4ENS5_IJNS4_1CILi1EEESB_SB_EEENS1_32KernelTmaWarpSpecializedPingpongEEENS5_IJNSA_ILi64EEENSA_ILi128EEESF_EEEfNS5_IJSB_llEEEfNS5_IJlSB_lEEENS4_8TiledMMAINS4_8MMA_AtomIJNS4_4SM904GMMA30MMA_64x128x8_F32TF32TF32_RS_TNILNSN_7ScaleInE1ELSP_1EEEEEENS4_6LayoutISC_NS5_IJNSA_ILi0EEEST_ST_EEEEENS5_IJNS4_10UnderscoreESW_SW_EEEEENS4_13SM90_TMA_LOADENS4_14ComposedLayoutINS4_7SwizzleILi1ELi4ELi3EEENS4_18smem_ptr_flag_bitsILi32EEENSS_INS5_IJNSA_ILi8EEES15_EEENS5_IJSB_S15_EEEEEEENS4_9Copy_AtomIJNS4_39AutoVectorizingCopyWithAssumedAlignmentILi128EEEfEEENS4_8identityESZ_NS10_INS11_ILi3ELi4ELi3EEES14_NSS_INS5_IJS15_NSA_ILi32EEEEEENS5_IJS1G_SB_EEEEEEEvS1E_EENS_8epilogue10collective6detail29Sm90TmaWarpSpecializedAdapterINS1N_15DefaultEpilogueIfSJ_SJ_NS1M_6thread17LinearCombinationIfLi1EffLNS1R_9ScaleType4KindE0ELNS_15FloatRoundStyleE2EfEENS1_15EpilogueDefaultEEEEEvvEEEEvNT_6ParamsE,(.L_x_211 - _ZN7cutlass13device_kernelINS_4gemm6kernel13GemmUniversalIN4cute5tupleIJiiiiEEENS1_10collective13CollectiveMmaINS1_39MainloopSm90TmaGmmaRmemAWarpSpecializedILi4ENS5_IJNS4_1CILi1EEESB_SB_EEENS1_32KernelTmaWarpSpecializedPingpongEEENS5_IJNSA_ILi64EEENSA_ILi128EEESF_EEEfNS5_IJSB_llEEEfNS5_IJlSB_lEEENS4_8TiledMMAINS4_8MMA_AtomIJNS4_4SM904GMMA30MMA_64x128x8_F32TF32TF32_RS_TNILNSN_7ScaleInE1ELSP_1EEEEEENS4_6LayoutISC_NS5_IJNSA_ILi0EEEST_ST_EEEEENS5_IJNS4_10UnderscoreESW_SW_EEEEENS4_13SM90_TMA_LOADENS4_14ComposedLayoutINS4_7SwizzleILi1ELi4ELi3EEENS4_18smem_ptr_flag_bitsILi32EEENSS_INS5_IJNSA_ILi8EEES15_EEENS5_IJSB_S15_EEEEEEENS4_9Copy_AtomIJNS4_39AutoVectorizingCopyWithAssumedAlignmentILi128EEEfEEENS4_8identityESZ_NS10_INS11_ILi3ELi4ELi3EEES14_NSS_INS5_IJS15_NSA_ILi32EEEEEENS5_IJS1G_SB_EEEEEEEvS1E_EENS_8epilogue10collective6detail29Sm90TmaWarpSpecializedAdapterINS1N_15DefaultEpilogueIfSJ_SJ_NS1M_6thread17LinearCombinationIfLi1EffLNS1R_9ScaleType4KindE0ELNS_15FloatRoundStyleE2EfEENS1_15EpilogueDefaultEEEEEvvEEEEvNT_6ParamsE)
        .other          _ZN7cutlass13device_kernelINS_4gemm6kernel13GemmUniversalIN4cute5tupleIJiiiiEEENS1_10collective13CollectiveMmaINS1_39MainloopSm90TmaGmmaRmemAWarpSpecializedILi4ENS5_IJNS4_1CILi1EEESB_SB_EEENS1_32KernelTmaWarpSpecializedPingpongEEENS5_IJNSA_ILi64EEENSA_ILi128EEESF_EEEfNS5_IJSB_llEEEfNS5_IJlSB_lEEENS4_8TiledMMAINS4_8MMA_AtomIJNS4_4SM904GMMA30MMA_64x128x8_F32TF32TF32_RS_TNILNSN_7ScaleInE1ELSP_1EEEEEENS4_6LayoutISC_NS5_IJNSA_ILi0EEEST_ST_EEEEENS5_IJNS4_10UnderscoreESW_SW_EEEEENS4_13SM90_TMA_LOADENS4_14ComposedLayoutINS4_7SwizzleILi1ELi4ELi3EEENS4_18smem_ptr_flag_bitsILi32EEENSS_INS5_IJNSA_ILi8EEES15_EEENS5_IJSB_S15_EEEEEEENS4_9Copy_AtomIJNS4_39AutoVectorizingCopyWithAssumedAlignmentILi128EEEfEEENS4_8identityESZ_NS10_INS11_ILi3ELi4ELi3EEES14_NSS_INS5_IJS15_NSA_ILi32EEEEEENS5_IJS1G_SB_EEEEEEEvS1E_EENS_8epilogue10collective6detail29Sm90TmaWarpSpecializedAdapterINS1N_15DefaultEpilogueIfSJ_SJ_NS1M_6thread17LinearCombinationIfLi1EffLNS1R_9ScaleType4KindE0ELNS_15FloatRoundStyleE2EfEENS1_15EpilogueDefaultEEEEEvvEEEEvNT_6ParamsE,@"STO_CUDA_ENTRY STV_DEFAULT"
_ZN7cutlass13device_kernelINS_4gemm6kernel13GemmUniversalIN4cute5tupleIJiiiiEEENS1_10collective13CollectiveMmaINS1_39MainloopSm90TmaGmmaRmemAWarpSpecializedILi4ENS5_IJNS4_1CILi1EEESB_SB_EEENS1_32KernelTmaWarpSpecializedPingpongEEENS5_IJNSA_ILi64EEENSA_ILi128EEESF_EEEfNS5_IJSB_llEEEfNS5_IJlSB_lEEENS4_8TiledMMAINS4_8MMA_AtomIJNS4_4SM904GMMA30MMA_64x128x8_F32TF32TF32_RS_TNILNSN_7ScaleInE1ELSP_1EEEEEENS4_6LayoutISC_NS5_IJNSA_ILi0EEEST_ST_EEEEENS5_IJNS4_10UnderscoreESW_SW_EEEEENS4_13SM90_TMA_LOADENS4_14ComposedLayoutINS4_7SwizzleILi1ELi4ELi3EEENS4_18smem_ptr_flag_bitsILi32EEENSS_INS5_IJNSA_ILi8EEES15_EEENS5_IJSB_S15_EEEEEEENS4_9Copy_AtomIJNS4_39AutoVectorizingCopyWithAssumedAlignmentILi128EEEfEEENS4_8identityESZ_NS10_INS11_ILi3ELi4ELi3EEES14_NSS_INS5_IJS15_NSA_ILi32EEEEEENS5_IJS1G_SB_EEEEEEEvS1E_EENS_8epilogue10collective6detail29Sm90TmaWarpSpecializedAdapterINS1N_15DefaultEpilogueIfSJ_SJ_NS1M_6thread17LinearCombinationIfLi1EffLNS1R_9ScaleType4KindE0ELNS_15FloatRoundStyleE2EfEENS1_15EpilogueDefaultEEEEEvvEEEEvNT_6ParamsE:
[----:B------:R-:W0:Y:S01]  /*0000*/  LDC R1, c[0x0][0x28] ;  /* 0x00000a00ff017b82 */ /* 0x000e220000000800 */
[----:B------:R-:W1:Y:S01]  /*0010*/  S2R R0, SR_TID.X ;  /* 0x0000000000007919 */ /* 0x000e620000002100 */
[----:B------:R-:W-:Y:S01]  /*0020*/  ELECT P0, URZ, PT ;  /* 0x00000000003f782f */ /* 0x000fe20003800000 */
[----:B------:R-:W-:Y:S01]  /*0030*/  BSSY B0, `(.L_x_0) ;  /* 0x0000014000007945 */ /* 0x000fe20003800000 */
[----:B-1----:R-:W-:-:S05]  /*0040*/  SHF.R.U32.HI R2, RZ, 0x5, R0 ;  /* 0x00000005ff027819 */ /* 0x002fca0000011600 */
[----:B------:R-:W1:Y:S02]  /*0050*/  SHFL.IDX PT, R3, R2, RZ, 0x1f ;  /* 0x00001fff02037589 */ /* 0x000e6400000e0000 */
[----:B-1----:R-:W-:Y:S02]  /*0060*/  R2UR UR8, R3 ;  /* 0x00000000030872ca */ /* 0x002fe400000e0000 */
[----:B------:R-:W-:-:S05]  /*0070*/  SHF.R.U32.HI R3, RZ, 0x7, R0 ;  /* 0x00000007ff037819 */ /* 0x000fca0000011600 */
[----:B------:R1:W2:Y:S06]  /*0080*/  SHFL.IDX PT, R4, R3, RZ, 0x1f ;  /* 0x00001fff03047589 */ /* 0x0002ac00000e0000 */
[----:B------:R-:W-:Y:S02]  /*0090*/  USHF.R.S32.HI UR4, URZ, 0x1f, UR8 ;  /* 0x0000001f3f047899 */ /* 0x000fe40008011408 */
[----:B------:R-:W-:Y:S02]  /*00a0*/  ISETP.NE.OR P0, PT, RZ, UR8, !P0 ;  /* 0x00000008ff007c0c */ /* 0x000fe4000c705670 */
[----:B------:R-:W-:-:S04]  /*00b0*/  ULEA.HI UR4, UR4, UR8, URZ, 0x2 ;  /* 0x0000000804047291 */ /* 0x000fc8000f8f103f */
[----:B------:R-:W-:-:S04]  /*00c0*/  ULOP3.LUT UR4, UR4, 0xfffffffc, URZ, 0xc0, !UPT ;  /* 0xfffffffc04047892 */ /* 0x000fc8000f8ec03f */
[----:B------:R-:W-:-:S03]  /*00d0*/  UIADD3 UR8, UR8, -UR4, URZ ;  /* 0x8000000408087290 */ /* 0x000fc6000fffe03f */
[----:B01----:R-:W-:Y:S09]  /*00e0*/  @P0 BRA `(.L_x_1) ;  /* 0x0000000000200947 */ /* 0x003ff20003800000 */
[----:B------:R-:W-:Y:S02]  /*00f0*/  ULDC.64 UR4, c[0x0][0x198] ;  /* 0x0000660000047ab9 */ /* 0x000fe40000000a00 */
[----:B------:R-:W-:Y:S02]  /*0100*/  UIADD3 UR6, UP0, UR4, 0xf0, URZ ;  /* 0x000000f004067890 */ /* 0x000fe4000ff1e03f */
[----:B------:R-:W-:Y:S02]  /*0110*/  UIADD3 UR4, UP1, UR4, 0x1f0, URZ ;  /* 0x000001f004047890 */ /* 0x000fe4000ff3e03f */
[----:B------:R-:W-:Y:S02]  /*0120*/  UIADD3.X UR7, URZ, UR5, URZ, UP0, !UPT ;  /* 0x000000053f077290 */ /* 0x000fe400087fe43f */
[----:B------:R-:W-:-:S07]  /*0130*/  UIADD3.X UR5, URZ, UR5, URZ, UP1, !UPT ;  /* 0x000000053f057290 */ /* 0x000fce0008ffe43f */
[----:B------:R0:W-:Y:S02]  /*0140*/  UTMACCTL.PF [UR6] ;  /* 0x00000000060079b9 */ /* 0x0001e40008040000 */
[----:B------:R0:W-:Y:S02]  /*0150*/  UTMACCTL.PF [UR4] ;  /* 0x00000000040079b9 */ /* 0x0001e40008040000 */
[----:B0-----:R-:W-:Y:S01]  /*0160*/  NOP ;  /* 0x0000000000007918 */ /* 0x001fe20000000000 */
.L_x_1:
[----:B------:R-:W-:Y:S05]  /*0170*/  BSYNC B0 ;  /* 0x0000000000007941 */ /* 0x000fea0003800000 */
.L_x_0:
[----:B------:R-:W0:Y:S01]  /*0180*/  SHFL.IDX PT, R5, R2, RZ, 0x1f ;  /* 0x00001fff02057589 */ /* 0x000e2200000e0000 */
[----:B--2---:R-:W-:Y:S01]  /*0190*/  R2UR UR15, R4 ;  /* 0x00000000040f72ca */ /* 0x004fe200000e0000 */
[----:B------:R-:W-:-:S04]  /*01a0*/  UISETP.NE.AND UP0, UPT, UR8, 0x3, UPT ;  /* 0x000000030800788c */ /* 0x000fc8000bf05270 */
[----:B------:R-:W-:-:S08]  /*01b0*/  UISETP.EQ.OR UP0, UPT, UR8, URZ, !UP0 ;  /* 0x0000003f0800728c */ /* 0x000fd0000c702670 */
[----:B------:R-:W-:Y:S02]  /*01c0*/  UIADD3 UR18, UR15, -0x1, URZ ;  /* 0xffffffff0f127890 */ /* 0x000fe4000fffe03f */
[----:B------:R-:W-:Y:S02]  /*01d0*/  UISETP.EQ.AND UP0, UPT, UR15, URZ, UP0 ;  /* 0x0000003f0f00728c */ /* 0x000fe40008702270 */
[----:B------:R-:W-:Y:S02]  /*01e0*/  UISETP.GE.U32.AND UP1, UPT, UR18, 0x2, UPT ;  /* 0x000000021200788c */ /* 0x000fe4000bf26070 */
[----:B------:R-:W-:Y:S01]  /*01f0*/  USEL UR39, URZ, 0x1, !UP0 ;  /* 0x000000013f277887 */ /* 0x000fe2000c000000 */
[----:B0-----:R-:W-:-:S03]  /*0200*/  ISETP.NE.AND P0, PT, R5, RZ, PT ;  /* 0x000000ff0500720c */ /* 0x001fc60003f05270 */
[----:B------:R-:W-:-:S10]  /*0210*/  USEL UR39, UR39, 0x2, UP1 ;  /* 0x0000000227277887 */ /* 0x000fd40008800000 */
[----:B------:R-:W-:Y:S05]  /*0220*/  @P0 BRA `(.L_x_2) ;  /* 0x0000000000580947 */ /* 0x000fea0003800000 */
[----:B------:R-:W0:Y:S01]  /*0230*/  S2UR UR9, SR_CgaCtaId ;  /* 0x00000000000979c3 */ /* 0x000e220000008800 */
[----:B------:R-:W-:Y:S01]  /*0240*/  UMOV UR4, 0x400 ;  /* 0x0000040000047882 */ /* 0x000fe20000000000 */
[----:B------:R-:W-:Y:S01]  /*0250*/  UMOV UR5, 0x1 ;  /* 0x0000000100057882 */ /* 0x000fe20000000000 */
[----:B------:R-:W-:Y:S01]  /*0260*/  UMOV UR6, 0x80 ;  /* 0x0000008000067882 */ /* 0x000fe20000000000 */
[----:B------:R-:W-:Y:S01]  /*0270*/  ELECT P0, URZ, PT ;  /* 0x00000000003f782f */ /* 0x000fe20003800000 */
[----:B------:R-:W-:-:S04]  /*0280*/  UIADD3 UR6, -UR6, 0x100000, URZ ;  /* 0x0010000006067890 */ /* 0x000fc8000fffe13f */
[----:B------:R-:W-:Y:S02]  /*0290*/  USHF.L.U32 UR7, UR6, 0xb, URZ ;  /* 0x0000000b06077899 */ /* 0x000fe4000800063f */
[----:B------:R-:W-:Y:S02]  /*02a0*/  USHF.L.U32 UR6, UR6, 0x1, URZ ;  /* 0x0000000106067899 */ /* 0x000fe4000800063f */
[----:B0-----:R-:W-:Y:S02]  /*02b0*/  ULEA UR9, UR9, UR4, 0x18 ;  /* 0x0000000409097291 */ /* 0x001fe4000f8ec03f */
[----:B------:R-:W-:-:S04]  /*02c0*/  UIADD3 UR4, -UR5, 0x100000, URZ ;  /* 0x0010000005047890 */ /* 0x000fc8000fffe13f */
[----:B------:R-:W-:Y:S02]  /*02d0*/  USHF.L.U32 UR5, UR4, 0xb, URZ ;  /* 0x0000000b04057899 */ /* 0x000fe4000800063f */
[----:B------:R-:W-:Y:S01]  /*02e0*/  USHF.L.U32 UR4, UR4, 0x1, URZ ;  /* 0x0000000104047899 */ /* 0x000fe2000800063f */
[----:B------:R-:W0:Y:S11]  /*02f0*/  FENCE.VIEW.ASYNC.S ;  /* 0x00000000000073c6 */ /* 0x000e360000000000 */
[----:B0-----:R0:W1:Y:S01]  /*0300*/  SYNCS.EXCH.64 URZ, [UR9], UR4 ;  /* 0x00000004093f75b2 */ /* 0x0010620008000100 */
[----:B------:R0:W2:Y:S01]  /*0310*/  SYNCS.EXCH.64 URZ, [UR9+0x20], UR6 ;  /* 0x00002006093f75b2 */ /* 0x0000a20008000100 */
[----:B------:R0:W3:Y:S01]  /*0320*/  SYNCS.EXCH.64 URZ, [UR9+0x8], UR4 ;  /* 0x00000804093f75b2 */ /* 0x0000e20008000100 */
[----:B------:R0:W4:Y:S01]  /*0330*/  SYNCS.EXCH.64 URZ, [UR9+0x28], UR6 ;  /* 0x00002806093f75b2 */ /* 0x0001220008000100 */
[----:B------:R0:W0:Y:S01]  /*0340*/  SYNCS.EXCH.64 URZ, [UR9+0x10], UR4 ;  /* 0x00001004093f75b2 */ /* 0x0000220008000100 */
[----:B------:R0:W0:Y:S01]  /*0350*/  SYNCS.EXCH.64 URZ, [UR9+0x30], UR6 ;  /* 0x00003006093f75b2 */ /* 0x0000220008000100 */
[----:B------:R0:W0:Y:S01]  /*0360*/  SYNCS.EXCH.64 URZ, [UR9+0x18], UR4 ;  /* 0x00001804093f75b2 */ /* 0x0000220008000100 */
[----:B------:R0:W0:Y:S01]  /*0370*/  SYNCS.EXCH.64 URZ, [UR9+0x38], UR6 ;  /* 0x00003806093f75b2 */ /* 0x0000220008000100 */
[----:B------:R-:W-:Y:S01]  /*0380*/  NOP ;  /* 0x0000000000007918 */ /* 0x000fe20000000000 */
.L_x_2:
[----:B------:R-:W5:Y:S01]  /*0390*/  SHFL.IDX PT, R5, R2, RZ, 0x1f ;  /* 0x00001fff02057589 */ /* 0x000f6200000e0000 */
[----:B------:R-:W-:Y:S01]  /*03a0*/  ELECT P0, URZ, PT ;  /* 0x00000000003f782f */ /* 0x000fe20003800000 */
[----:B------:R-:W-:Y:S01]  /*03b0*/  NOP ;  /* 0x0000000000007918 */ /* 0x000fe20000000000 */
[----:B------:R-:W-:Y:S01]  /*03c0*/  ELECT P1, URZ, PT ;  /* 0x00000000003f782f */ /* 0x000fe20003820000 */
[----:B------:R-:W1:Y:S01]  /*03d0*/  SHFL.IDX PT, R4, R2, RZ, 0x1f ;  /* 0x00001fff02047589 */ /* 0x000e6200000e0000 */
[----:B0-----:R-:W-:Y:S01]  /*03e0*/  UMOV UR4, 0x20 ;  /* 0x0000002000047882 */ /* 0x001fe20000000000 */
[----:B------:R-:W-:Y:S01]  /*03f0*/  UMOV UR12, 0x80 ;  /* 0x00000080000c7882 */ /* 0x000fe20000000000 */
[----:B------:R-:W-:Y:S01]  /*0400*/  NOP ;  /* 0x0000000000007918 */ /* 0x000fe20000000000 */
[----:B------:R0:W2:Y:S01]  /*0410*/  SHFL.IDX PT, R98, R3, RZ, 0x1f ;  /* 0x00001fff03627589 */ /* 0x0000a200000e0000 */
[----:B------:R-:W-:Y:S01]  /*0420*/  ULDC.64 UR54, c[0x0][0x208] ;  /* 0x0000820000367ab9 */ /* 0x000fe20000000a00 */
[----:B0-----:R-:W-:-:S04]  /*0430*/  SHF.R.S32.HI R3, RZ, 0x1f, R0 ;  /* 0x0000001fff037819 */ /* 0x001fc80000011400 */
[----:B------:R-:W-:Y:S02]  /*0440*/  LEA.HI R3, R3, R0, RZ, 0x7 ;  /* 0x0000000003037211 */ /* 0x000fe400078f38ff */
[----:B-----5:R-:W-:Y:S02]  /*0450*/  ISETP.NE.OR P0, PT, R5, RZ, !P0 ;  /* 0x000000ff0500720c */ /* 0x020fe40004705670 */
[----:B------:R-:W-:Y:S02]  /*0460*/  LOP3.LUT R3, R3, 0xffffff80, RZ, 0xc0, !PT ;  /* 0xffffff8003037812 */ /* 0x000fe400078ec0ff */
[----:B-1----:R-:W-:-:S03]  /*0470*/  ISETP.NE.OR P1, PT, R4, RZ, !P1 ;  /* 0x000000ff0400720c */ /* 0x002fc60004f25670 */
[----:B------:R-:W-:-:S06]  /*0480*/  IMAD.IADD R22, R0, 0x1, -R3 ;  /* 0x0000000100167824 */ /* 0x000fcc00078e0a03 */
[----:B------:R-:W-:-:S04]  /*0490*/  VOTEU.ALL UP0, P0 ;  /* 0x00000000003f7886 */ /* 0x000fc80000000000 */
[----:B------:R-:W-:Y:S01]  /*04a0*/  VOTEU.ALL UP1, P1 ;  /* 0x00000000003f7886 */ /* 0x000fe20000820000 */
[----:B------:R-:W0:Y:S01]  /*04b0*/  @!UP0 S2UR UR7, SR_CgaCtaId ;  /* 0x00000000000789c3 */ /* 0x000e220000008800 */
[----:B------:R-:W-:Y:S01]  /*04c0*/  @!UP0 UMOV UR6, 0x400 ;  /* 0x0000040000068882 */ /* 0x000fe20000000000 */
[----:B------:R-:W-:-:S04]  /*04d0*/  @!UP0 UIADD3 UR4, -UR4, 0x100000, URZ ;  /* 0x0010000004048890 */ /* 0x000fc8000fffe13f */
[----:B------:R-:W-:Y:S02]  /*04e0*/  @!UP0 USHF.L.U32 UR5, UR4, 0xb, URZ ;  /* 0x0000000b04058899 */ /* 0x000fe4000800063f */
[----:B------:R-:W-:Y:S01]  /*04f0*/  @!UP0 USHF.L.U32 UR4, UR4, 0x1, URZ ;  /* 0x0000000104048899 */ /* 0x000fe2000800063f */
[----:B------:R-:W-:Y:S01]  /*0500*/  @!UP1 UMOV UR10, 0x400 ;  /* 0x00000400000a9882 */ /* 0x000fe20000000000 */
[----:B------:R-:W-:Y:S01]  /*0510*/  VOTEU.ALL UP2, P1 ;  /* 0x00000000003f7886 */ /* 0x000fe20000840000 */
[----:B------:R-:W-:Y:S01]  /*0520*/  VOTEU.ALL UP3, P1 ;  /* 0x00000000003f7886 */ /* 0x000fe20000860000 */
[----:B------:R-:W-:Y:S01]  /*0530*/  VOTEU.ALL UP4, P1 ;  /* 0x00000000003f7886 */ /* 0x000fe20000880000 */
[----:B------:R-:W1:Y:S01]  /*0540*/  @!UP1 S2UR UR11, SR_CgaCtaId ;  /* 0x00000000000b99c3 */ /* 0x000e620000008800 */
[----:B------:R-:W-:Y:S01]  /*0550*/  VOTEU.ALL UP5, P1 ;  /* 0x00000000003f7886 */ /* 0x000fe200008a0000 */
[----:B------:R-:W-:Y:S01]  /*0560*/  ISETP.NE.AND P1, PT, RZ, UR15, PT ;  /* 0x0000000fff007c0c */ /* 0x000fe2000bf25270 */
[----:B0-----:R-:W-:-:S02]  /*0570*/  @!UP0 ULEA UR9, UR7, UR6, 0x18 ;  /* 0x0000000607098291 */ /* 0x001fc4000f8ec03f */
[----:B------:R-:W-:-:S04]  /*0580*/  @!UP1 UIADD3 UR6, -UR12, 0x100000, URZ ;  /* 0x001000000c069890 */ /* 0x000fc8000fffe13f */
[----:B------:R-:W-:Y:S02]  /*0590*/  @!UP1 USHF.L.U32 UR7, UR6, 0xb, URZ ;  /* 0x0000000b06079899 */ /* 0x000fe4000800063f */
[----:B------:R-:W-:Y:S01]  /*05a0*/  @!UP1 USHF.L.U32 UR6, UR6, 0x1, URZ ;  /* 0x0000000106069899 */ /* 0x000fe2000800063f */
[----:B------:R-:W-:Y:S01]  /*05b0*/  VOTEU.ALL UP0, P0 ;  /* 0x00000000003f7886 */ /* 0x000fe20000000000 */
[----:B-1----:R-:W-:Y:S01]  /*05c0*/  @!UP1 ULEA UR10, UR11, UR10, 0x18 ;  /* 0x0000000a0b0a9291 */ /* 0x002fe2000f8ec03f */
[----:B------:R-:W-:Y:S01]  /*05d0*/  VOTEU.ALL UP1, P0 ;  /* 0x00000000003f7886 */ /* 0x000fe20000020000 */
[----:B------:R-:W0:Y:S02]  /*05e0*/  FENCE.VIEW.ASYNC.S ;  /* 0x00000000000073c6 */ /* 0x000e240000000000 */
[----:B0-----:R-:W2:Y:S02]  /*05f0*/  @!UP0 SYNCS.EXCH.64 URZ, [UR9+0x70], UR4 ;  /* 0x00007004093f85b2 */ /* 0x001ea40008000100 */
[----:B------:R0:W2:Y:S01]  /*0600*/  @!UP1 SYNCS.EXCH.64 URZ, [UR9+0x78], UR4 ;  /* 0x00007804093f95b2 */ /* 0x0000a20008000100 */
[----:B------:R-:W-:Y:S01]  /*0610*/  NOP ;  /* 0x0000000000007918 */ /* 0x000fe20000000000 */
[----:B0-----:R-:W-:-:S02]  /*0620*/  ULDC.64 UR4, c[0x0][0x598] ;  /* 0x0001660000047ab9 */ /* 0x001fc40000000a00 */
[----:B------:R-:W-:Y:S02]  /*0630*/  ISETP.NE.U32.AND P0, PT, RZ, UR4, PT ;  /* 0x00000004ff007c0c */ /* 0x000fe4000bf05070 */
[----:B------:R0:W2:Y:S02]  /*0640*/  @!UP2 SYNCS.EXCH.64 URZ, [UR10+0x50], UR6 ;  /* 0x000050060a3fa5b2 */ /* 0x0000a40008000100 */
[----:B------:R-:W-:Y:S01]  /*0650*/  ISETP.NE.AND.EX P0, PT, RZ, UR5, PT, P0 ;  /* 0x00000005ff007c0c */ /* 0x000fe2000bf05300 */
[----:B------:R0:W2:Y:S01]  /*0660*/  @!UP3 SYNCS.EXCH.64 URZ, [UR10+0x58], UR6 ;  /* 0x000058060a3fb5b2 */ /* 0x0000a20008000100 */
[----:B------:R0:W2:Y:S01]  /*0670*/  @!UP4 SYNCS.EXCH.64 URZ, [UR10+0x60], UR6 ;  /* 0x000060060a3fc5b2 */ /* 0x0000a20008000100 */
[----:B------:R0:W2:Y:S01]  /*0680*/  @!UP5 SYNCS.EXCH.64 URZ, [UR10+0x68], UR6 ;  /* 0x000068060a3fd5b2 */ /* 0x0000a20008000100 */
[----:B------:R-:W-:Y:S01]  /*0690*/  NOP ;  /* 0x0000000000007918 */ /* 0x000fe20000000000 */
[----:B--234-:R-:W-:Y:S08]  /*06a0*/  BAR.SYNC.DEFER_BLOCKING 0x0 ;  /* 0x0000000000007b1d */ /* 0x01cff00000010000 */
[----:B0-----:R-:W-:Y:S05]  /*06b0*/  @!P0 BRA `(.L_x_3) ;  /* 0x00000000001c8947 */ /* 0x001fea0003800000 */
[----:B------:R-:W0:Y:S02]  /*06c0*/  LDC.64 R2, c[0x0][0x598] ;  /* 0x00016600ff027b82 */ /* 0x000e240000000a00 */
[----:B0-----:R-:W2:Y:S02]  /*06d0*/  LDG.E.64 R2, desc[UR54][R2.64] ;  /* 0x0000003602027981 */ /* 0x001ea4000c1e1b00 */
[----:B--2---:R-:W-:-:S04]  /*06e0*/  ISETP.NE.U32.AND P0, PT, R2, RZ, PT ;  /* 0x000000ff0200720c */ /* 0x004fc80003f05070 */
[----:B------:R-:W-:-:S13]  /*06f0*/  ISETP.NE.AND.EX P0, PT, R3, RZ, PT, P0 ;  /* 0x000000ff0300720c */ /* 0x000fda0003f05300 */
[----:B------:R-:W-:Y:S05]  /*0700*/  @!P0 BRA `(.L_x_3) ;  /* 0x0000000000088947 */ /* 0x000fea0003800000 */
[----:B------:R1:W5:Y:S01]  /*0710*/  LD.E R88, desc[UR54][R2.64] ;  /* 0x0000003602587980 */ /* 0x000362000c101900 */
[----:B------:R-:W-:Y:S05]  /*0720*/  BRA `(.L_x_4) ;  /* 0x0000000000247947 */ /* 0x000fea0003800000 */
.L_x_3:
[----:B------:R-:W-:Y:S02]  /*0730*/  ULDC.64 UR4, c[0x0][0x588] ;  /* 0x0001620000047ab9 */ /* 0x000fe40000000a00 */
[----:B------:R-:W-:-:S04]  /*0740*/  ISETP.NE.U32.AND P0, PT, RZ, UR4, PT ;  /* 0x00000004ff007c0c */ /* 0x000fc8000bf05070 */
[----:B------:R-:W-:-:S13]  /*0750*/  ISETP.NE.AND.EX P0, PT, RZ, UR5, PT, P0 ;  /* 0x00000005ff007c0c */ /* 0x000fda000bf05300 */
[----:B------:R-:W-:Y:S05]  /*0760*/  @!P0 BRA `(.L_x_5) ;  /* 0x00000000000c8947 */ /* 0x000fea0003800000 */
[----:B------:R-:W0:Y:S02]  /*0770*/  LDC.64 R88, c[0x0][0x588] ;  /* 0x00016200ff587b82 */ /* 0x000e240000000a00 */
[----:B0-----:R0:W5:Y:S01]  /*0780*/  LDG.E R88, desc[UR54][R88.64] ;  /* 0x0000003658587981 */ /* 0x001162000c1e1900 */
[----:B------:R-:W-:Y:S05]  /*0790*/  BRA `(.L_x_4) ;  /* 0x0000000000087947 */ /* 0x000fea0003800000 */
.L_x_5:
[----:B------:R-:W-:Y:S02]  /*07a0*/  ULDC UR4, c[0x0][0x580] ;  /* 0x0001600000047ab9 */ /* 0x000fe40000000800 */
[----:B------:R-:W-:-:S07]  /*07b0*/  IMAD.U32 R88, RZ, RZ, UR4 ;  /* 0x00000004ff587e24 */ /* 0x000fce000f8e00ff */
.L_x_4:
[----:B------:R-:W-:Y:S02]  /*07c0*/  ULDC.64 UR4, c[0x0][0x5a0] ;  /* 0x0001680000047ab9 */ /* 0x000fe40000000a00 */
[----:B------:R-:W-:-:S04]  /*07d0*/  ISETP.NE.U32.AND P0, PT, RZ, UR4, PT ;  /* 0x00000004ff007c0c */ /* 0x000fc8000bf05070 */
[----:B------:R-:W-:-:S13]  /*07e0*/  ISETP.NE.AND.EX P0, PT, RZ, UR5, PT, P0 ;  /* 0x00000005ff007c0c */ /* 0x000fda000bf05300 */
[----:B------:R-:W-:Y:S05]  /*07f0*/  @!P0 BRA `(.L_x_6) ;  /* 0x00000000001c8947 */ /* 0x000fea0003800000 */
[----:B-1----:R-:W1:Y:S02]  /*0800*/  LDC.64 R2, c[0x0][0x5a0] ;  /* 0x00016800ff027b82 */ /* 0x002e640000000a00 */
[----:B-1----:R-:W2:Y:S02]  /*0810*/  LDG.E.64 R2, desc[UR54][R2.64] ;  /* 0x0000003602027981 */ /* 0x002ea4000c1e1b00 */
[----:B--2---:R-:W-:-:S04]  /*0820*/  ISETP.NE.U32.AND P0, PT, R2, RZ, PT ;  /* 0x000000ff0200720c */ /* 0x004fc80003f05070 */
[----:B------:R-:W-:-:S13]  /*0830*/  ISETP.NE.AND.EX P0, PT, R3, RZ, PT, P0 ;  /* 0x000000ff0300720c */ /* 0x000fda0003f05300 */
[----:B------:R-:W-:Y:S05]  /*0840*/  @!P0 BRA `(.L_x_6) ;  /* 0x0000000000088947 */ /* 0x000fea0003800000 */
[----:B0-----:R2:W5:Y:S01]  /*0850*/  LD.E R89, desc[UR54][R2.64] ;  /* 0x0000003602597980 */ /* 0x001562000c101900 */
[----:B------:R-:W-:Y:S05]  /*0860*/  BRA `(.L_x_7) ;  /* 0x0000000000247947 */ /* 0x000fea0003800000 */
.L_x_6:
[----:B------:R-:W-:Y:S02]  /*0870*/  ULDC.64 UR4, c[0x0][0x590] ;  /* 0x0001640000047ab9 */ /* 0x000fe40000000a00 */
[----:B------:R-:W-:-:S04]  /*0880*/  ISETP.NE.U32.AND P0, PT, RZ, UR4, PT ;  /* 0x00000004ff007c0c */ /* 0x000fc8000bf05070 */
[----:B------:R-:W-:-:S13]  /*0890*/  ISETP.NE.AND.EX P0, PT, RZ, UR5, PT, P0 ;  /* 0x00000005ff007c0c */ /* 0x000fda000bf05300 */
[----:B------:R-:W-:Y:S05]  /*08a0*/  @!P0 BRA `(.L_x_8) ;  /* 0x00000000000c8947 */ /* 0x000fea0003800000 */
[----:B-1----:R-:W0:Y:S02]  /*08b0*/  LDC.64 R2, c[0x0][0x590] ;  /* 0x00016400ff027b82 */ /* 0x002e240000000a00 */
[----:B0-----:R0:W5:Y:S01]  /*08c0*/  LDG.E R89, desc[UR54][R2.64] ;  /* 0x0000003602597981 */ /* 0x001162000c1e1900 */
[----:B------:R-:W-:Y:S05]  /*08d0*/  BRA `(.L_x_7) ;  /* 0x0000000000087947 */ /* 0x000fea0003800000 */
.L_x_8:
[----:B------:R-:W-:Y:S02]  /*08e0*/  ULDC UR4, c[0x0][0x584] ;  /* 0x0001610000047ab9 */ /* 0x000fe40000000800 */
[----:B0-----:R-:W-:-:S07]  /*08f0*/  IMAD.U32 R89, RZ, RZ, UR4 ;  /* 0x00000004ff597e24 */ /* 0x001fce000f8e00ff */
.L_x_7:
[----:B------:R-:W3:Y:S01]  /*0900*/  S2UR UR10, SR_CTAID.Y ;  /* 0x00000000000a79c3 */ /* 0x000ee20000002600 */
[----:B------:R-:W-:Y:S01]  /*0910*/  ULDC UR5, c[0x0][0x65c] ;  /* 0x0001970000057ab9 */ /* 0x000fe20000000800 */
[----:B------:R-:W-:Y:S01]  /*0920*/  UISETP.NE.AND UP0, UPT, UR15, 0x2, UPT ;  /* 0x000000020f00788c */ /* 0x000fe2000bf05270 */
[----:B------:R-:W-:Y:S01]  /*0930*/  IMAD.MOV.U32 R18, RZ, RZ, -0x1 ;  /* 0xffffffffff127424 */ /* 0x000fe200078e00ff */
[----:B------:R-:W-:Y:S01]  /*0940*/  UISETP.NE.AND UP2, UPT, UR5, 0x1, UPT ;  /* 0x000000010500788c */ /* 0x000fe2000bf45270 */
[----:B------:R-:W-:-:S03]  /*0950*/  IMAD.MOV.U32 R19, RZ, RZ, -0x1 ;  /* 0xffffffffff137424 */ /* 0x000fc600078e00ff */
[----:B------:R-:W4:Y:S01]  /*0960*/  S2UR UR4, SR_CTAID.X ;  /* 0x00000000000479c3 */ /* 0x000f220000002500 */
[----:B------:R-:W-:-:S06]  /*0970*/  UP2UR UR45, UPR, URZ, 0x4 ;  /* 0x000000043f2d7883 */ /* 0x000fcc0008000000 */
[----:B------:R-:W-:Y:S01]  /*0980*/  @UP2 ULDC UR12, c[0x0][0x10] ;  /* 0x00000400000c2ab9 */ /* 0x000fe20000000800 */
[----:B------:R-:W-:Y:S01]  /*0990*/  @UP2 UMOV UR7, URZ ;  /* 0x0000003f00072c82 */ /* 0x000fe20008000000 */
[----:B------:R-:W-:Y:S01]  /*09a0*/  @UP2 UMOV UR5, URZ ;  /* 0x0000003f00052c82 */ /* 0x000fe20008000000 */
[----:B012---:R-:W0:Y:S01]  /*09b0*/  LDC.64 R2, c[0x0][0x650] ;  /* 0x00019400ff027b82 */ /* 0x007e220000000a00 */
[----:B---3--:R-:W-:Y:S02]  /*09c0*/  @UP2 UMOV UR9, UR10 ;  /* 0x0000000a00092c82 */ /* 0x008fe40008000000 */
[----:B------:R-:W-:Y:S01]  /*09d0*/  @UP2 UMOV UR6, UR9 ;  /* 0x0000000900062c82 */ /* 0x000fe20008000000 */
[----:B------:R-:W-:Y:S01]  /*09e0*/  @!UP2 UMOV UR9, UR10 ;  /* 0x0000000a0009ac82 */ /* 0x000fe20008000000 */
[----:B----4-:R-:W-:-:S03]  /*09f0*/  @UP2 UIMAD.WIDE.U32 UR12, UR4, UR12, UR6 ;  /* 0x0000000c040c22a5 */ /* 0x010fc6000f8e0006 */
[----:B------:R-:W-:Y:S01]  /*0a00*/  @!UP2 ULDC UR6, c[0x0][0xc] ;  /* 0x000003000006aab9 */ /* 0x000fe20000000800 */
[----:B------:R-:W-:Y:S01]  /*0a10*/  @UP2 UIADD3 UR14, UR13, UR5, URZ ;  /* 0x000000050d0e2290 */ /* 0x000fe2000fffe03f */
[----:B------:R-:W-:Y:S02]  /*0a20*/  ULDC UR10, c[0x0][0xc] ;  /* 0x00000300000a7ab9 */ /* 0x000fe40000000800 */
[----:B------:R-:W-:Y:S01]  /*0a30*/  UMOV UR5, URZ ;  /* 0x0000003f00057c82 */ /* 0x000fe20008000000 */
[----:B------:R-:W-:Y:S01]  /*0a40*/  ULDC UR11, c[0x0][0x10] ;  /* 0x00000400000b7ab9 */ /* 0x000fe20000000800 */
[----:B------:R-:W-:Y:S02]  /*0a50*/  @!UP2 UIMAD.WIDE.U32 UR6, UR6, UR9, UR4 ;  /* 0x000000090606a2a5 */ /* 0x000fe4000f8e0004 */
[----:B------:R-:W-:Y:S01]  /*0a60*/  UIMAD.WIDE.U32 UR10, UR10, UR11, URZ ;  /* 0x0000000b0a0a72a5 */ /* 0x000fe2000f8e003f */
[----:B------:R-:W-:-:S03]  /*0a70*/  ULDC UR13, c[0x0][0x14] ;  /* 0x00000500000d7ab9 */ /* 0x000fc60000000800 */
[----:B------:R-:W-:Y:S02]  /*0a80*/  UIMAD.WIDE.U32 UR46, UR10, UR13, URZ ;  /* 0x0000000d0a2e72a5 */ /* 0x000fe4000f8e003f */
[----:B------:R-:W-:Y:S01]  /*0a90*/  UIMAD UR37, UR11, UR13, URZ ;  /* 0x0000000d0b2572a4 */ /* 0x000fe2000f8e023f */
[----:B------:R-:W-:Y:S01]  /*0aa0*/  @!UP2 UMOV UR12, UR6 ;  /* 0x00000006000cac82 */ /* 0x000fe20008000000 */
[----:B------:R-:W-:Y:S02]  /*0ab0*/  @!UP2 UMOV UR14, UR7 ;  /* 0x00000007000eac82 */ /* 0x000fe40008000000 */
[----:B------:R-:W-:Y:S02]  /*0ac0*/  UIADD3 UR37, UR47, UR37, URZ ;  /* 0x000000252f257290 */ /* 0x000fe4000fffe03f */
[----:B------:R-:W-:-:S04]  /*0ad0*/  UIADD3 UR6, UP1, UR12, UR46, URZ ;  /* 0x0000002e0c067290 */ /* 0x000fc8000ff3e03f */
[----:B------:R-:W-:Y:S02]  /*0ae0*/  UIADD3.X UR7, UR14, UR37, URZ, UP1, !UPT ;  /* 0x000000250e077290 */ /* 0x000fe40008ffe43f */
[----:B------:R-:W-:Y:S02]  /*0af0*/  USEL UR6, UR6, UR12, !UP0 ;  /* 0x0000000c06067287 */ /* 0x000fe4000c000000 */
[----:B------:R-:W-:-:S04]  /*0b00*/  USEL UR7, UR7, UR14, !UP0 ;  /* 0x0000000e07077287 */ /* 0x000fc8000c000000 */
[----:B0-----:R-:W-:Y:S01]  /*0b10*/  ISETP.LE.U32.AND P0, PT, R2, UR6, PT ;  /* 0x0000000602007c0c */ /* 0x001fe2000bf03070 */
[----:B------:R-:W-:Y:S02]  /*0b20*/  IMAD.U32 R16, RZ, RZ, UR6 ;  /* 0x00000006ff107e24 */ /* 0x000fe4000f8e00ff */
[----:B------:R-:W-:Y:S02]  /*0b30*/  IMAD.U32 R2, RZ, RZ, UR7 ;  /* 0x00000007ff027e24 */ /* 0x000fe4000f8e00ff */
[----:B------:R-:W-:-:S03]  /*0b40*/  IMAD.U32 R17, RZ, RZ, UR7 ;  /* 0x00000007ff117e24 */ /* 0x000fc6000f8e00ff */
[----:B------:R-:W-:Y:S01]  /*0b50*/  ISETP.GE.U32.AND.EX P0, PT, R2, R3, PT, P0 ;  /* 0x000000030200720c */ /* 0x000fe20003f06100 */
[----:B------:R-:W-:Y:S01]  /*0b60*/  IMAD.MOV.U32 R2, RZ, RZ, -0x1 ;  /* 0xffffffffff027424 */ /* 0x000fe200078e00ff */
[----:B------:R-:W-:-:S11]  /*0b70*/  PRMT R3, RZ, 0x7610, R3 ;  /* 0x00007610ff037816 */ /* 0x000fd60000000003 */
[----:B------:R-:W-:Y:S05]  /*0b80*/  @P0 BRA `(.L_x_9) ;  /* 0x00000004008c0947 */ /* 0x000fea0003800000 */
[----:B------:R-:W-:Y:S01]  /*0b90*/  I2FP.F32.U32 R2, UR4 ;  /* 0x0000000400027c45 */ /* 0x000fe20008201000 */
[----:B------:R-:W-:Y:S01]  /*0ba0*/  ULDC.64 UR16, c[0x0][0x628] ;  /* 0x00018a0000107ab9 */ /* 0x000fe20000000a00 */
[----:B------:R-:W-:Y:S01]  /*0bb0*/  ULDC UR6, c[0x0][0x150] ;  /* 0x0000540000067ab9 */ /* 0x000fe20000000800 */
[----:B------:R-:W-:Y:S01]  /*0bc0*/  ISETP.NE.U32.AND P0, PT, RZ, UR16, PT ;  /* 0x00000010ff007c0c */ /* 0x000fe2000bf05070 */
[----:B------:R-:W-:Y:S01]  /*0bd0*/  ULDC UR15, c[0x0][0x630] ;  /* 0x00018c00000f7ab9 */ /* 0x000fe20000000800 */
[----:B------:R-:W-:Y:S01]  /*0be0*/  FMUL R2, R2, UR6 ;  /* 0x0000000602027c20 */ /* 0x000fe20008400000 */
[----:B------:R-:W-:Y:S01]  /*0bf0*/  R2UR UR19, R16 ;  /* 0x00000000101372ca */ /* 0x000fe200000e0000 */
[----:B------:R-:W-:Y:S01]  /*0c00*/  ULDC UR21, c[0x0][0x154] ;  /* 0x0000550000157ab9 */ /* 0x000fe20000000800 */
[----:B------:R-:W-:Y:S01]  /*0c10*/  ISETP.NE.AND.EX P0, PT, RZ, UR17, PT, P0 ;  /* 0x00000011ff007c0c */ /* 0x000fe2000bf05300 */
[----:B------:R0:W1:Y:S01]  /*0c20*/  F2I.U32.TRUNC.NTZ R3, R2 ;  /* 0x0000000200037305 */ /* 0x000062000020f000 */
[----:B------:R-:W-:-:S02]  /*0c30*/  R2UR UR20, R17 ;  /* 0x00000000111472ca */ /* 0x000fc400000e0000 */
[----:B------:R-:W-:Y:S02]  /*0c40*/  R2UR UR6, R16 ;  /* 0x00000000100672ca */ /* 0x000fe400000e0000 */
[----:B------:R-:W-:-:S07]  /*0c50*/  R2UR UR7, R17 ;  /* 0x00000000110772ca */ /* 0x000fce00000e0000 */
[----:B0-----:R-:W-:Y:S08]  /*0c60*/  @!P0 BRA `(.L_x_10) ;  /* 0x0000000000308947 */ /* 0x001ff00003800000 */
[----:B------:R-:W-:Y:S01]  /*0c70*/  R2UR UR6, R16 ;  /* 0x00000000100672ca */ /* 0x000fe200000e0000 */
[----:B------:R-:W-:Y:S01]  /*0c80*/  ULDC UR12, c[0x0][0x634] ;  /* 0x00018d00000c7ab9 */ /* 0x000fe20000000800 */
[----:B------:R-:W-:-:S11]  /*0c90*/  R2UR UR14, R17 ;  /* 0x00000000110e72ca */ /* 0x000fd600000e0000 */
[----:B------:R-:W-:-:S04]  /*0ca0*/  UIADD3 UR12, UP1, UR6, UR12, URZ ;  /* 0x0000000c060c7290 */ /* 0x000fc8000ff3e03f */
[----:B------:R-:W-:-:S04]  /*0cb0*/  UIADD3.X UR14, URZ, UR14, URZ, UP1, !UPT ;  /* 0x0000000e3f0e7290 */ /* 0x000fc80008ffe43f */
[----:B------:R-:W-:-:S04]  /*0cc0*/  UIMAD.WIDE.U32 UR6, UR14, UR16, URZ ;  /* 0x000000100e0672a5 */ /* 0x000fc8000f8e003f */
[----:B------:R-:W-:Y:S02]  /*0cd0*/  UIMAD.WIDE.U32 UR10, UP1, UR12, UR17, UR6 ;  /* 0x000000110c0a72a5 */ /* 0x000fe4000f820006 */
[----:B------:R-:W-:Y:S02]  /*0ce0*/  UIMAD.WIDE.U32 UR6, UR12, UR16, URZ ;  /* 0x000000100c0672a5 */ /* 0x000fe4000f8e003f */
[----:B------:R-:W-:Y:S02]  /*0cf0*/  UIADD3.X UR13, URZ, URZ, URZ, UP1, !UPT ;  /* 0x0000003f3f0d7290 */ /* 0x000fe40008ffe43f */
[----:B------:R-:W-:Y:S01]  /*0d00*/  UIADD3 URZ, UP1, UR7, UR10, URZ ;  /* 0x0000000a073f7290 */ /* 0x000fe2000ff3e03f */
[----:B------:R-:W-:-:S03]  /*0d10*/  UMOV UR12, UR11 ;  /* 0x0000000b000c7c82 */ /* 0x000fc60008000000 */
[----:B------:R-:W-:-:S12]  /*0d20*/  UIMAD.WIDE.U32.X UR6, UR14, UR17, UR12, UP1 ;  /* 0x000000110e0672a5 */ /* 0x000fd800088e040c */
.L_x_10:
[----:B------:R-:W-:Y:S01]  /*0d30*/  USHF.R.U64 UR5, UR6, UR15, UR7 ;  /* 0x0000000f06057299 */ /* 0x000fe20008001207 */
[----:B------:R-:W-:Y:S01]  /*0d40*/  I2FP.F32.U32 R2, UR9 ;  /* 0x0000000900027c45 */ /* 0x000fe20008201000 */
[----:B------:R-:W-:Y:S01]  /*0d50*/  USHF.R.U32.HI UR6, URZ, UR15, UR7 ;  /* 0x0000000f3f067299 */ /* 0x000fe20008011607 */
[----:B-1----:R-:W-:Y:S01]  /*0d60*/  R2UR UR14, R3 ;  /* 0x00000000030e72ca */ /* 0x002fe200000e0000 */
[----:B------:R-:W-:Y:S02]  /*0d70*/  UIADD3 UR17, UP1, URZ, -UR5, URZ ;  /* 0x800000053f117290 */ /* 0x000fe4000ff3e03f */
[----:B------:R-:W-:Y:S01]  /*0d80*/  FMUL R2, R2, UR21 ;  /* 0x0000001502027c20 */ /* 0x000fe20008400000 */
[----:B------:R-:W-:Y:S01]  /*0d90*/  ULDC.64 UR10, c[0x0][0x620] ;  /* 0x00018800000a7ab9 */ /* 0x000fe20000000a00 */
[----:B------:R-:W-:Y:S01]  /*0da0*/  UIADD3.X UR6, URZ, ~UR6, URZ, UP1, !UPT ;  /* 0x800000063f067290 */ /* 0x000fe20008ffe43f */
[----:B------:R-:W-:Y:S01]  /*0db0*/  UMOV UR12, UR19 ;  /* 0x00000013000c7c82 */ /* 0x000fe20008000000 */
[----:B------:R-:W-:-:S02]  /*0dc0*/  UMOV UR13, UR20 ;  /* 0x00000014000d7c82 */ /* 0x000fc40008000000 */
[----:B------:R-:W-:Y:S01]  /*0dd0*/  UIMAD UR6, UR6, UR10, URZ ;  /* 0x0000000a060672a4 */ /* 0x000fe2000f8e023f */
[----:B------:R-:W0:Y:S01]  /*0de0*/  F2I.U32.TRUNC.NTZ R2, R2 ;  /* 0x0000000200027305 */ /* 0x000e22000020f000 */
[----:B------:R-:W-:Y:S02]  /*0df0*/  UIMAD.WIDE.U32 UR12, UR17, UR10, UR12 ;  /* 0x0000000a110c72a5 */ /* 0x000fe4000f8e000c */
[----:B------:R-:W-:Y:S01]  /*0e00*/  UIMAD UR17, UR17, UR11, UR6 ;  /* 0x0000000b111172a4 */ /* 0x000fe2000f8e0206 */
[----:B------:R-:W-:Y:S01]  /*0e10*/  ULDC UR24, c[0x0][0x658] ;  /* 0x0001960000187ab9 */ /* 0x000fe20000000800 */
[----:B------:R-:W-:Y:S02]  /*0e20*/  UMOV UR22, 0xffffffff ;  /* 0xffffffff00167882 */ /* 0x000fe40000000000 */
[----:B------:R-:W-:Y:S01]  /*0e30*/  UIADD3 UR17, UR13, UR17, URZ ;  /* 0x000000110d117290 */ /* 0x000fe2000fffe03f */
[----:B------:R-:W-:Y:S01]  /*0e40*/  ULDC UR19, c[0x0][0x618] ;  /* 0x0001860000137ab9 */ /* 0x000fe20000000800 */
[----:B------:R-:W-:Y:S01]  /*0e50*/  ULDC.64 UR6, c[0x0][0x640] ;  /* 0x0001900000067ab9 */ /* 0x000fe20000000a00 */
[----:B------:R-:W-:Y:S01]  /*0e60*/  USHF.L.U32 UR13, UR22, UR24, URZ ;  /* 0x00000018160d7299 */ /* 0x000fe2000800063f */
[----:B------:R-:W-:Y:S01]  /*0e70*/  ISETP.NE.U32.AND P0, PT, RZ, UR6, PT ;  /* 0x00000006ff007c0c */ /* 0x000fe2000bf05070 */
[----:B------:R-:W-:-:S02]  /*0e80*/  USHF.R.U64 UR22, UR12, UR19, UR17 ;  /* 0x000000130c167299 */ /* 0x000fc40008001211 */
[----:B------:R-:W-:Y:S01]  /*0e90*/  USHF.R.U32.HI UR12, URZ, UR19, UR17 ;  /* 0x000000133f0c7299 */ /* 0x000fe20008011611 */
[----:B0-----:R-:W-:Y:S01]  /*0ea0*/  R2UR UR16, R2 ;  /* 0x00000000021072ca */ /* 0x001fe200000e0000 */
[----:B------:R-:W-:Y:S01]  /*0eb0*/  ULDC UR21, c[0x0][0x608] ;  /* 0x0001820000157ab9 */ /* 0x000fe20000000800 */
[----:B------:R-:W-:Y:S01]  /*0ec0*/  ISETP.NE.AND.EX P0, PT, RZ, UR7, PT, P0 ;  /* 0x00000007ff007c0c */ /* 0x000fe2000bf05300 */
[----:B------:R-:W-:Y:S02]  /*0ed0*/  USHF.R.U64 UR26, UR22, UR21, UR12 ;  /* 0x00000015161a7299 */ /* 0x000fe4000800120c */
[----:B------:R-:W-:Y:S01]  /*0ee0*/  USHF.R.U32.HI UR12, URZ, UR21, UR12 ;  /* 0x000000153f0c7299 */ /* 0x000fe2000801160c */
[----:B------:R-:W-:Y:S01]  /*0ef0*/  UMOV UR20, 0x1 ;  /* 0x0000000100147882 */ /* 0x000fe20000000000 */
[----:B------:R-:W-:Y:S02]  /*0f00*/  UIADD3 UR14, -UR14, URZ, URZ ;  /* 0x0000003f0e0e7290 */ /* 0x000fe4000fffe13f */
[----:B------:R-:W-:-:S02]  /*0f10*/  USHF.R.U64 UR27, UR26, UR24, UR12 ;  /* 0x000000181a1b7299 */ /* 0x000fc4000800120c */
[----:B------:R-:W-:Y:S01]  /*0f20*/  USHF.L.U32 UR19, UR20, UR24, URZ ;  /* 0x0000001814137299 */ /* 0x000fe2000800063f */
[----:B------:R-:W-:Y:S01]  /*0f30*/  ULDC UR15, c[0x0][0x144] ;  /* 0x00005100000f7ab9 */ /* 0x000fe20000000800 */
[----:B------:R-:W-:Y:S01]  /*0f40*/  ULDC UR10, c[0x0][0x600] ;  /* 0x00018000000a7ab9 */ /* 0x000fe20000000800 */
[----:B------:R-:W-:Y:S02]  /*0f50*/  ULOP3.LUT UR20, URZ, UR13, URZ, 0x33, !UPT ;  /* 0x0000000d3f147292 */ /* 0x000fe4000f8e333f */
[----:B------:R-:W-:Y:S02]  /*0f60*/  USHF.R.U32.HI UR13, URZ, UR24, UR12 ;  /* 0x000000183f0d7299 */ /* 0x000fe4000801160c */
[----:B------:R-:W-:Y:S02]  /*0f70*/  UIADD3 UR11, UR10, -0x1, URZ ;  /* 0xffffffff0a0b7890 */ /* 0x000fe4000fffe03f */
[----:B------:R-:W-:Y:S02]  /*0f80*/  UIADD3 UR23, -UR16, URZ, URZ ;  /* 0x0000003f10177290 */ /* 0x000fe4000fffe13f */
[----:B------:R-:W-:Y:S01]  /*0f90*/  UIMAD UR4, UR15, UR14, UR4 ;  /* 0x0000000e0f0472a4 */ /* 0x000fe2000f8e0204 */
[----:B------:R-:W-:Y:S01]  /*0fa0*/  ULDC UR28, c[0x0][0x148] ;  /* 0x00005200001c7ab9 */ /* 0x000fe20000000800 */
[----:B------:R-:W-:Y:S01]  /*0fb0*/  ULDC UR24, c[0x0][0x648] ;  /* 0x0001920000187ab9 */ /* 0x000fe20000000800 */
[----:B------:R-:W-:Y:S01]  /*0fc0*/  ULDC UR25, c[0x0][0x638] ;  /* 0x00018e0000197ab9 */ /* 0x000fe20000000800 */
[----:B------:R-:W-:Y:S01]  /*0fd0*/  UMOV UR12, UR27 ;  /* 0x0000001b000c7c82 */ /* 0x000fe20008000000 */
[----:B------:R-:W-:Y:S07]  /*0fe0*/  @!P0 BRA `(.L_x_11) ;  /* 0x0000000000308947 */ /* 0x000fee0003800000 */
[----:B------:R-:W-:Y:S02]  /*0ff0*/  ULDC UR16, c[0x0][0x64c] ;  /* 0x0001930000107ab9 */ /* 0x000fe40000000800 */
        /* <DEDUP_REMOVED lines=8> */
[----:B------:R-:W-:-:S07]  /*1080*/  UIMAD.WIDE.U32.X UR6, UR21, UR7, UR16, UP1 ;  /* 0x00000007150672a5 */ /* 0x000fce00088e0410 */
[----:B------:R-:W-:Y:S01]  /*1090*/  UMOV UR12, UR6 ;  /* 0x00000006000c7c82 */ /* 0x000fe20008000000 */
[----:B------:R-:W-:-:S05]  /*10a0*/  UMOV UR13, UR7 ;  /* 0x00000007000d7c82 */ /* 0x000fca0008000000 */
.L_x_11:
[----:B------:R-:W-:Y:S01]  /*10b0*/  UISETP.NE.AND UP1, UPT, UR45, URZ, UPT ;  /* 0x0000003f2d00728c */ /* 0x000fe2000bf25270 */
[----:B------:R-:W-:Y:S01]  /*10c0*/  IMAD.MOV.U32 R3, RZ, RZ, 0x1 ;  /* 0x00000001ff037424 */ /* 0x000fe200078e00ff */
[----:B------:R-:W-:Y:S01]  /*10d0*/  USHF.R.U64 UR6, UR12, UR24, UR13 ;  /* 0x000000180c067299 */ /* 0x000fe2000800120d */
[----:B------:R-:W-:Y:S01]  /*10e0*/  IMAD.U32 R19, RZ, RZ, UR5 ;  /* 0x00000005ff137e24 */ /* 0x000fe2000f8e00ff */
[----:B------:R-:W-:Y:S02]  /*10f0*/  ULOP3.LUT UR20, UR26, UR20, URZ, 0xc0, !UPT ;  /* 0x000000141a147292 */ /* 0x000fe4000f8ec03f */
[----:B------:R-:W-:Y:S02]  /*1100*/  UIADD3 UR7, -UR6, URZ, URZ ;  /* 0x0000003f06077290 */ /* 0x000fe4000fffe13f */
[----:B------:R-:W-:Y:S02]  /*1110*/  UIMAD UR19, UR19, UR6, UR20 ;  /* 0x00000006131372a4 */ /* 0x000fe4000f8e0214 */
[----:B------:R-:W-:-:S02]  /*1120*/  ULOP3.LUT UR11, UR22, UR11, URZ, 0xc0, !UPT ;  /* 0x0000000b160b7292 */ /* 0x000fc4000f8ec03f */
[----:B------:R-:W-:Y:S02]  /*1130*/  @UP1 UIMAD UR4, UR28, UR23, UR9 ;  /* 0x000000171c0412a4 */ /* 0x000fe4000f8e0209 */
[----:B------:R-:W-:-:S03]  /*1140*/  UIMAD UR6, UR7, UR25, UR27 ;  /* 0x00000019070672a4 */ /* 0x000fc6000f8e021b */
[----:B------:R-:W-:Y:S01]  /*1150*/  ULDC UR7, c[0x0][0x610] ;  /* 0x0001840000077ab9 */ /* 0x000fe20000000800 */
[----:B------:R-:W-:Y:S02]  /*1160*/  UIMAD UR6, UR6, UR10, UR11 ;  /* 0x0000000a060672a4 */ /* 0x000fe4000f8e020b */
[----:B------:R-:W-:-:S04]  /*1170*/  UIMAD UR4, UR19, UR7, UR4 ;  /* 0x00000007130472a4 */ /* 0x000fc8000f8e0204 */
[----:B------:R-:W-:Y:S02]  /*1180*/  USEL UR7, UR6, UR4, !UP1 ;  /* 0x0000000406077287 */ /* 0x000fe4000c800000 */
[----:B------:R-:W-:-:S04]  /*1190*/  USEL UR4, UR4, UR6, !UP1 ;  /* 0x0000000604047287 */ /* 0x000fc8000c800000 */
[----:B------:R-:W-:Y:S02]  /*11a0*/  IMAD.U32 R2, RZ, RZ, UR7 ;  /* 0x00000007ff027e24 */ /* 0x000fe4000f8e00ff */
[----:B------:R-:W-:-:S07]  /*11b0*/  IMAD.U32 R18, RZ, RZ, UR4 ;  /* 0x00000004ff127e24 */ /* 0x000fce000f8e00ff */
.L_x_9:
[----:B------:R-:W-:Y:S02]  /*11c0*/  ULDC UR4, c[0x0][0x28c] ;  /* 0x0000a30000047ab9 */ /* 0x000fe40000000800 */
[----:B------:R-:W-:-:S04]  /*11d0*/  UIADD3 UR4, UR4, 0x3f, URZ ;  /* 0x0000003f04047890 */ /* 0x000fc8000fffe03f */
[----:B------:R-:W-:-:S04]  /*11e0*/  USHF.R.S32.HI UR5, URZ, 0x1f, UR4 ;  /* 0x0000001f3f057899 */ /* 0x000fc80008011404 */
[----:B------:R-:W-:-:S04]  /*11f0*/  ULEA.HI UR5, UR5, UR4, URZ, 0x6 ;  /* 0x0000000405057291 */ /* 0x000fc8000f8f303f */
[----:B------:R-:W-:Y:S01]  /*1200*/  USHF.R.S32.HI UR38, URZ, 0x6, UR5 ;  /* 0x000000063f267899 */ /* 0x000fe20008011405 */
[----:B------:R-:W-:Y:S11]  /*1210*/  @!P1 BRA `(.L_x_12) ;  /* 0x0000005800ec9947 */ /* 0x000ff60003800000 */
[----:B------:R-:W-:-:S06]  /*1220*/  UISETP.GT.U32.AND UP1, UPT, UR18, 0x1, UPT ;  /* 0x000000011200788c */ /* 0x000fcc000bf24070 */
[----:B------:R-:W-:-:S13]  /*1230*/  PLOP3.LUT P0, PT, PT, PT, UP1, 0x80, 0x0 ;  /* 0x000000000000781c */ /* 0x000fda0003f0f018 */
[----:B------:R-:W-:Y:S05]  /*1240*/  @P0 EXIT ;  /* 0x000000000000094d */ /* 0x000fea0003800000 */
.L_x_13:
[----:B------:R-:W-:-:S08]  /*1250*/  NOP ;  /* 0x0000000000007918 */ /* 0x000fd00000000000 */
[----:B------:R-:W0:Y:S02]  /*1260*/  USETMAXREG.TRY_ALLOC.CTAPOOL UP1, 0xe8 ;  /* 0x000000e8000079c8 */ /* 0x000e240008020600 */
[----:B0-----:R-:W-:-:S13]  /*1270*/  PLOP3.LUT P0, PT, PT, PT, UP1, 0x80, 0x0 ;  /* 0x000000000000781c */ /* 0x001fda0003f0f018 */
[----:B------:R-:W-:Y:S05]  /*1280*/  @!P0 BRA `(.L_x_13) ;  /* 0xfffffffc00f08947 */ /* 0x000fea000383ffff */
[----:B------:R-:W-:-:S13]  /*1290*/  LOP3.LUT P0, RZ, R3, 0xff, RZ, 0xc0, !PT ;  /* 0x000000ff03ff7812 */ /* 0x000fda000780c0ff */
[----:B------:R-:W-:Y:S05]  /*12a0*/  @!P0 EXIT ;  /* 0x000000000000894d */ /* 0x000fea0003800000 */
[----:B------:R-:W-:Y:S01]  /*12b0*/  SHF.R.S32.HI R3, RZ, 0x1f, R22 ;  /* 0x0000001fff037819 */ /* 0x000fe20000011416 */
[----:B------:R-:W0:Y:S01]  /*12c0*/  S2UR UR5, SR_CgaCtaId ;  /* 0x00000000000579c3 */ /* 0x000e220000008800 */
[----:B------:R-:W-:Y:S01]  /*12d0*/  UMOV UR41, 0x400 ;  /* 0x0000040000297882 */ /* 0x000fe20000000000 */
[----:B------:R-:W-:Y:S01]  /*12e0*/  USHF.R.U32.HI UR4, URZ, 0x2, UR38 ;  /* 0x000000023f047899 */ /* 0x000fe20008011626 */
[----:B------:R-:W-:Y:S01]  /*12f0*/  LEA.HI R0, R3, R22, RZ, 0x2 ;  /* 0x0000001603007211 */ /* 0x000fe200078f10ff */
[----:B------:R-:W-:Y:S02]  /*1300*/  ULOP3.LUT UR44, UR38, 0x3, URZ, 0xc0, !UPT ;  /* 0x00000003262c7892 */ /* 0x000fe4000f8ec03f */
[----:B------:R-:W-:Y:S01]  /*1310*/  ULOP3.LUT UR4, UR4, 0x1, URZ, 0xc0, !UPT ;  /* 0x0000000104047892 */ /* 0x000fe2000f8ec03f */
[--C-:B------:R-:W-:Y:S01]  /*1320*/  SHF.R.S32.HI R90, RZ, 0x2, R0.reuse ;  /* 0x00000002ff5a7819 */ /* 0x100fe20000011400 */
[----:B------:R-:W1:Y:S01]  /*1330*/  LDC.64 R96, c[0x0][0x5c8] ;  /* 0x00017200ff607b82 */ /* 0x000e620000000a00 */
[----:B------:R-:W-:Y:S01]  /*1340*/  SHF.R.S32.HI R5, RZ, 0x1f, R0 ;  /* 0x0000001fff057819 */ /* 0x000fe20000011400 */
[----:B------:R-:W-:Y:S01]  /*1350*/  ULDC UR43, c[0x0][0x658] ;  /* 0x00019600002b7ab9 */ /* 0x000fe20000000800 */
[----:B------:R-:W-:Y:S01]  /*1360*/  UMOV UR6, 0xffffffff ;  /* 0xffffffff00067882 */ /* 0x000fe20000000000 */
[----:B------:R-:W-:Y:S01]  /*1370*/  ULDC UR8, c[0x0][0x284] ;  /* 0x0000a10000087ab9 */ /* 0x000fe20000000800 */
[----:B------:R-:W-:Y:S01]  /*1380*/  LEA.HI R5, R5, R90, RZ, 0x3 ;  /* 0x0000005a05057211 */ /* 0x000fe200078f18ff */
[----:B------:R-:W-:-:S02]  /*1390*/  USEL UR44, UR44, URZ, !UP0 ;  /* 0x0000003f2c2c7287 */ /* 0x000fc4000c000000 */
[----:B------:R-:W2:Y:S01]  /*13a0*/  LDC R9, c[0x0][0x288] ;  /* 0x0000a200ff097b82 */ /* 0x000ea20000000800 */
[----:B------:R-:W-:Y:S01]  /*13b0*/  LOP3.LUT R5, R5, 0xfffffff8, RZ, 0xc0, !PT ;  /* 0xfffffff805057812 */ /* 0x000fe200078ec0ff */
[----:B------:R-:W-:Y:S02]  /*13c0*/  USHF.L.U32 UR6, UR6, UR43, URZ ;  /* 0x0000002b06067299 */ /* 0x000fe4000800063f */
[----:B------:R-:W-:Y:S02]  /*13d0*/  UISETP.EQ.U32.AND UP0, UPT, UR4, 0x1, !UP0 ;  /* 0x000000010400788c */ /* 0x000fe4000c702070 */
[----:B------:R-:W-:Y:S01]  /*13e0*/  IMAD.IADD R90, R90, 0x1, -R5 ;  /* 0x000000015a5a7824 */ /* 0x000fe200078e0a05 */
[----:B------:R-:W-:Y:S01]  /*13f0*/  LOP3.LUT R5, R0, 0xfffffffc, RZ, 0xc0, !PT ;  /* 0xfffffffc00057812 */ /* 0x000fe200078ec0ff */
[----:B0-----:R-:W-:Y:S01]  /*1400*/  ULEA UR41, UR5, UR41, 0x18 ;  /* 0x0000002905297291 */ /* 0x001fe2000f8ec03f */
[----:B------:R-:W-:Y:S01]  /*1410*/  LEA.HI R0, R3, R22, RZ, 0x5 ;  /* 0x0000001603007211 */ /* 0x000fe200078f28ff */
[----:B------:R-:W-:Y:S01]  /*1420*/  ULDC UR42, c[0x0][0x600] ;  /* 0x00018000002a7ab9 */ /* 0x000fe20000000800 */
[----:B------:R-:W-:Y:S01]  /*1430*/  SHF.R.S32.HI R3, RZ, 0x1f, R90 ;  /* 0x0000001fff037819 */ /* 0x000fe2000001145a */
[----:B------:R-:W-:Y:S01]  /*1440*/  IMAD.IADD R22, R22, 0x1, -R5 ;  /* 0x0000000116167824 */ /* 0x000fe200078e0a05 */
[----:B------:R-:W-:Y:S01]  /*1450*/  SHF.R.S32.HI R7, RZ, 0x5, R0 ;  /* 0x00000005ff077819 */ /* 0x000fe20000011400 */
[----:B------:R-:W-:Y:S01]  /*1460*/  UIADD3 UR53, UR41, 0x50, URZ ;  /* 0x0000005029357890 */ /* 0x000fe2000fffe03f */
[----:B------:R-:W-:Y:S01]  /*1470*/  LEA.HI R3, R3, R90, RZ, 0x2 ;  /* 0x0000005a03037211 */ /* 0x000fe200078f10ff */
[----:B------:R-:W-:Y:S01]  /*1480*/  IMAD.SHL.U32 R92, R22, 0x2, RZ ;  /* 0x00000002165c7824 */ /* 0x000fe200078e00ff */
[----:B------:R-:W-:Y:S01]  /*1490*/  SHF.R.S32.HI R91, RZ, 0x1f, R90 ;  /* 0x0000001fff5b7819 */ /* 0x000fe2000001145a */
[----:B------:R-:W-:Y:S01]  /*14a0*/  IMAD R0, R7, 0x80, R22 ;  /* 0x0000008007007824 */ /* 0x000fe200078e0216 */
[----:B------:R-:W-:Y:S01]  /*14b0*/  LOP3.LUT R5, R3, 0xfffffffc, RZ, 0xc0, !PT ;  /* 0xfffffffc03057812 */ /* 0x000fe200078ec0ff */
[--C-:B------:R-:W-:Y:S01]  /*14c0*/  IMAD R100, R7, -0x10, -R90.reuse ;  /* 0xfffffff007647824 */ /* 0x100fe200078e0a5a */
[C---:B------:R-:W-:Y:S01]  /*14d0*/  LOP3.LUT P0, RZ, R3.reuse, 0x4, RZ, 0xc0, !PT ;  /* 0x0000000403ff7812 */ /* 0x040fe2000780c0ff */
[----:B------:R-:W-:Y:S01]  /*14e0*/  UMOV UR7, 0x1 ;  /* 0x0000000100077882 */ /* 0x000fe20000000000 */
[----:B------:R-:W-:Y:S01]  /*14f0*/  LOP3.LUT R94, R3, 0x4, RZ, 0xc0, !PT ;  /* 0x00000004035e7812 */ /* 0x000fe200078ec0ff */
[----:B------:R-:W-:Y:S01]  /*1500*/  IMAD.IADD R5, R90, 0x1, -R5 ;  /* 0x000000015a057824 */ /* 0x000fe200078e0a05 */
[----:B------:R-:W-:Y:S01]  /*1510*/  P2R R103, PR, RZ, 0x1 ;  /* 0x00000001ff677803 */ /* 0x000fe20000000000 */
[----:B------:R-:W-:Y:S01]  /*1520*/  IMAD.WIDE R90, R7, 0x10, R90 ;  /* 0x00000010075a7825 */ /* 0x000fe200078e025a */
[----:B-1----:R-:W-:Y:S01]  /*1530*/  SHF.L.U64.HI R95, R96, 0x3, R97 ;  /* 0x00000003605f7819 */ /* 0x002fe20000010261 */
[----:B------:R-:W-:Y:S01]  /*1540*/  ULOP3.LUT UR52, UR39, 0x1, URZ, 0xfc, !UPT ;  /* 0x0000000127347892 */ /* 0x000fe2000f8efc3f */
[----:B------:R-:W-:Y:S01]  /*1550*/  SHF.R.S32.HI R93, RZ, 0x1f, R92 ;  /* 0x0000001fff5d7819 */ /* 0x000fe2000001145c */
[----:B------:R-:W-:Y:S01]  /*1560*/  IMAD.U32 R5, R0, 0x8, R5 ;  /* 0x0000000800057824 */ /* 0x000fe200078e0005 */
[----:B------:R-:W-:Y:S01]  /*1570*/  UIADD3 UR51, UR38, -0x1, URZ ;  /* 0xffffffff26337890 */ /* 0x000fe2000fffe03f */
[C---:B------:R-:W-:Y:S01]  /*1580*/  VIADD R0, R98.reuse, 0xffffffff ;  /* 0xffffffff62007836 */ /* 0x040fe20000000000 */
[----:B------:R-:W-:Y:S01]  /*1590*/  LEA R98, R98, UR53, 0x3 ;  /* 0x0000003562627c11 */ /* 0x000fe2000f8e18ff */
[----:B------:R-:W-:Y:S01]  /*15a0*/  IMAD.IADD R94, R94, 0x1, R5 ;  /* 0x000000015e5e7824 */ /* 0x000fe200078e0205 */
[----:B------:R-:W-:Y:S01]  /*15b0*/  UIADD3 UR50, UR38, 0x3, URZ ;  /* 0x0000000326327890 */ /* 0x000fe2000fffe03f */
[----:B------:R-:W-:Y:S01]  /*15c0*/  IMAD.SHL.U32 R96, R96, 0x8, RZ ;  /* 0x0000000860607824 */ /* 0x000fe200078e00ff */
[C---:B------:R-:W-:Y:S01]  /*15d0*/  ISETP.NE.AND P0, PT, R0.reuse, RZ, PT ;  /* 0x000000ff0000720c */ /* 0x040fe20003f05270 */
[----:B------:R-:W-:Y:S01]  /*15e0*/  IMAD.SHL.U32 R0, R0, 0x8, RZ ;  /* 0x0000000800007824 */ /* 0x000fe200078e00ff */
[----:B------:R-:W-:Y:S01]  /*15f0*/  USHF.L.U32 UR36, UR38, 0x1, URZ ;  /* 0x0000000126247899 */ /* 0x000fe2000800063f */
[----:B--2---:R-:W-:Y:S01]  /*1600*/  IMAD R97, R22, -0x2, R9 ;  /* 0xfffffffe16617824 */ /* 0x004fe200078e0209 */
[----:B------:R-:W-:Y:S01]  /*1610*/  SEL R101, RZ, 0x1, P0 ;  /* 0x00000001ff657807 */ /* 0x000fe20000000000 */
[----:B------:R-:W-:Y:S01]  /*1620*/  VIADD R100, R100, UR8 ;  /* 0x0000000864647c36 */ /* 0x000fe20008000000 */
[----:B------:R-:W-:Y:S01]  /*1630*/  LOP3.LUT R0, R0, 0x8, RZ, 0xc0, !PT ;  /* 0x0000000800007812 */ /* 0x000fe200078ec0ff */
[----:B------:R-:W-:-:S02]  /*1640*/  USHF.L.U64.HI UR40, UR46, 0x1, UR37 ;  /* 0x000000012e287899 */ /* 0x000fc40008010225 */
[----:B------:R-:W-:Y:S01]  /*1650*/  UIADD3 UR42, UR42, -0x1, URZ ;  /* 0xffffffff2a2a7890 */ /* 0x000fe2000fffe03f */
[C---:B------:R-:W-:Y:S01]  /*1660*/  LOP3.LUT R102, R0.reuse, 0x8, RZ, 0x3c, !PT ;  /* 0x0000000800667812 */ /* 0x040fe200078e3cff */
[----:B------:R-:W-:Y:S01]  /*1670*/  USHF.L.U32 UR43, UR7, UR43, URZ ;  /* 0x0000002b072b7299 */ /* 0x000fe2000800063f */
[----:B------:R-:W-:Y:S01]  /*1680*/  LOP3.LUT R99, R0, 0x18, RZ, 0x3c, !PT ;  /* 0x0000001800637812 */ /* 0x000fe200078e3cff */
[----:B------:R-:W-:Y:S02]  /*1690*/  ULOP3.LUT UR48, URZ, UR6, URZ, 0x33, !UPT ;  /* 0x000000063f307292 */ /* 0x000fe4000f8e333f */
[----:B------:R-:W-:-:S12]  /*16a0*/  USEL UR49, URZ, 0x1, !UP0 ;  /* 0x000000013f317887 */ /* 0x000fd8000c000000 */
.L_x_172:
[----:B------:R-:W-:-:S04]  /*16b0*/  SHF.L.U32 R3, R101, 0x1f, RZ ;  /* 0x0000001f65037819 */ /* 0x000fc800000006ff */
[----:B------:R-:W0:Y:S02]  /*16c0*/  SYNCS.PHASECHK.TRANS64.TRYWAIT P0, [R98+URZ+-0x8], R3 ;  /* 0xfffff803620075a7 */ /* 0x000e24000800017f */
[----:B01234-:R-:W-:Y:S05]  /*16d0*/  @!P0 BRA `(.L_x_14) ;  /* 0x0000006c00148947 */ /* 0x01ffea0003800000 */
.L_x_196:
[----:B------:R-:W-:-:S04]  /*16e0*/  UIADD3 UR4, UR41, 0x800, URZ ;  /* 0x0000080029047890 */ /* 0x000fc8000fffe03f */
[----:B------:R-:W-:-:S06]  /*16f0*/  ULOP3.LUT UP0, URZ, UR4, 0x9f, URZ, 0xc0, !UPT ;  /* 0x0000009f043f7892 */ /* 0x000fcc000f80c03f */
[----:B------:R-:W-:-:S13]  /*1700*/  PLOP3.LUT P0, PT, PT, PT, UP0, 0x80, 0x0 ;  /* 0x000000000000781c */ /* 0x000fda0003f0f008 */
[----:B------:R-:W-:Y:S05]  /*1710*/  @!P0 BRA `(.L_x_15) ;  /* 0x0000000000408947 */ /* 0x000fea0003800000 */
[----:B------:R-:W-:Y:S01]  /*1720*/  MOV R0, 0x0 ;  /* 0x0000000000007802 */ /* 0x000fe20000000f00 */
[----:B------:R-:W-:Y:S01]  /*1730*/  ULDC.64 UR4, c[0x4][0x70] ;  /* 0x01001c0000047ab9 */ /* 0x000fe20000000a00 */
[----:B------:R-:W-:Y:S01]  /*1740*/  ULDC.64 UR6, c[0x4][0x8] ;  /* 0x0100020000067ab9 */ /* 0x000fe20000000a00 */
[----:B------:R-:W-:Y:S01]  /*1750*/  IMAD.U32 R4, RZ, RZ, UR4 ;  /* 0x00000004ff047e24 */ /* 0x000fe2000f8e00ff */
[----:B------:R1:W2:Y:S01]  /*1760*/  LDC.64 R14, c[0x4][R0] ;  /* 0x01000000000e7b82 */ /* 0x0002a20000000a00 */
[----:B------:R-:W-:Y:S01]  /*1770*/  IMAD.U32 R5, RZ, RZ, UR5 ;  /* 0x00000005ff057e24 */ /* 0x000fe2000f8e00ff */
[----:B------:R-:W-:Y:S01]  /*1780*/  ULDC.64 UR4, c[0x4][0x78] ;  /* 0x01001e0000047ab9 */ /* 0x000fe20000000a00 */
[----:B------:R-:W-:Y:S02]  /*1790*/  IMAD.U32 R10, RZ, RZ, UR6 ;  /* 0x00000006ff0a7e24 */ /* 0x000fe4000f8e00ff */
[----:B------:R-:W-:Y:S02]  /*17a0*/  IMAD.U32 R6, RZ, RZ, UR4 ;  /* 0x00000004ff067e24 */ /* 0x000fe4000f8e00ff */
[----:B------:R-:W-:-:S02]  /*17b0*/  IMAD.U32 R7, RZ, RZ, UR5 ;  /* 0x00000005ff077e24 */ /* 0x000fc4000f8e00ff */
[----:B------:R-:W-:Y:S02]  /*17c0*/  IMAD.U32 R11, RZ, RZ, UR7 ;  /* 0x00000007ff0b7e24 */ /* 0x000fe4000f8e00ff */
[----:B------:R-:W-:Y:S02]  /*17d0*/  IMAD.MOV.U32 R8, RZ, RZ, 0x70 ;  /* 0x00000070ff087424 */ /* 0x000fe400078e00ff */
[----:B------:R-:W-:Y:S02]  /*17e0*/  IMAD.MOV.U32 R12, RZ, RZ, 0x1 ;  /* 0x00000001ff0c7424 */ /* 0x000fe400078e00ff */
[----:B-1----:R-:W-:-:S07]  /*17f0*/  IMAD.MOV.U32 R13, RZ, RZ, RZ ;  /* 0x000000ffff0d7224 */ /* 0x002fce00078e00ff */
[----:B------:R-:W-:-:S07]  /*1800*/  LEPC R20, `(.L_x_15) ;  /* 0x000000001014794e */ /* 0x000fce0000000000 */
[----:B0-2--5:R-:W-:Y:S05]  /*1810*/  CALL.ABS.NOINC R14 ;  /* 0x000000000e007343 */ /* 0x025fea0003c00000 */
.L_x_15:
[----:B------:R-:W-:-:S04]  /*1820*/  IMAD.U32 R24, RZ, RZ, UR41 ;  /* 0x00000029ff187e24 */ /* 0x000fc8000f8e00ff */
[----:B------:R-:W-:-:S05]  /*1830*/  VIADD R24, R24, 0x10800 ;  /* 0x0001080018187836 */ /* 0x000fca0000000000 */
[----:B------:R-:W-:-:S13]  /*1840*/  LOP3.LUT P0, RZ, R24, 0x3ff, RZ, 0xc0, !PT ;  /* 0x000003ff18ff7812 */ /* 0x000fda000780c0ff */
        /* <DEDUP_REMOVED lines=17> */
.L_x_17:
[----:B------:R-:W0:Y:S01]  /*1960*/  LDC.64 R22, c[0x4][R22] ;  /* 0x0100000016167b82 */ /* 0x000e220000000a00 */
[----:B------:R-:W-:Y:S01]  /*1970*/  ULDC.64 UR4, c[0x4][0x70] ;  /* 0x01001c0000047ab9 */ /* 0x000fe20000000a00 */
[----:B------:R-:W-:Y:S01]  /*1980*/  ULDC.64 UR6, c[0x4][0x10] ;  /* 0x0100040000067ab9 */ /* 0x000fe20000000a00 */
[----:B------:R-:W-:Y:S02]  /*1990*/  IMAD.U32 R4, RZ, RZ, UR4 ;  /* 0x00000004ff047e24 */ /* 0x000fe4000f8e00ff */
        /* <DEDUP_REMOVED lines=8> */
[----:B------:R-:W-:-:S07]  /*1a20*/  IMAD.MOV.U32 R13, RZ, RZ, RZ ;  /* 0x000000ffff0d7224 */ /* 0x000fce00078e00ff */
[----:B------:R-:W-:-:S07]  /*1a30*/  LEPC R20, `(.L_x_16) ;  /* 0x000000001014794e */ /* 0x000fce0000000000 */
[----:B0-----:R-:W-:Y:S05]  /*1a40*/  CALL.ABS.NOINC R22 ;  /* 0x0000000016007343 */ /* 0x001fea0003c00000 */
.L_x_16:
[----:B------:R-:W-:Y:S01]  /*1a50*/  IMAD.U32 R0, RZ, RZ, UR52 ;  /* 0x00000034ff007e24 */ /* 0x000fe2000f8e00ff */
[----:B------:R-:W-:-:S04]  /*1a60*/  UMOV UR4, 0xffffffff ;  /* 0xffffffff00047882 */ /* 0x000fc80000000000 */
[----:B------:R-:W-:Y:S01]  /*1a70*/  ISETP.NE.AND P0, PT, R0, 0x3, PT ;  /* 0x000000030000780c */ /* 0x000fe20003f05270 */
[----:B------:R-:W-:-:S12]  /*1a80*/  BRA.DIV UR4, `(.L_x_18) ;  /* 0x0000006a043c7947 */ /* 0x000fd8000b800000 */
.L_x_198:
[----:B------:R-:W-:Y:S05]  /*1a90*/  @!P0 BRA `(.L_x_19) ;  /* 0x0000000000048947 */ /* 0x000fea0003800000 */
[----:B------:R-:W-:Y:S01]  /*1aa0*/  BPT.TRAP 0x1 ;  /* 0x000000040000795c */ /* 0x000fe20000300000 */
.L_x_19:
[----:B0-----:R-:W-:Y:S02]  /*1ab0*/  IMAD.U32 R3, RZ, RZ, UR44 ;  /* 0x0000002cff037e24 */ /* 0x001fe4000f8e00ff */
[----:B------:R-:W-:-:S03]  /*1ac0*/  IMAD.U32 R0, RZ, RZ, UR49 ;  /* 0x00000031ff007e24 */ /* 0x000fc6000f8e00ff */
[----:B------:R-:W-:Y:S02]  /*1ad0*/  LEA R3, R3, UR41, 0x3 ;  /* 0x0000002903037c11 */ /* 0x000fe4000f8e18ff */
[----:B------:R-:W-:-:S04]  /*1ae0*/  SHF.L.U32 R0, R0, 0x1f, RZ ;  /* 0x0000001f00007819 */ /* 0x000fc800000006ff */
[----:B------:R0:W1:Y:S01]  /*1af0*/  SYNCS.PHASECHK.TRANS64.TRYWAIT P1, [R3+URZ], R0 ;  /* 0x00000000030075a7 */ /* 0x000062000802017f */
[----:B------:R-:W-:Y:S05]  /*1b00*/  @!P0 BRA `(.L_x_20) ;  /* 0x0000000000048947 */ /* 0x000fea0003800000 */
[----:B------:R-:W-:Y:S01]  /*1b10*/  BPT.TRAP 0x1 ;  /* 0x000000040000795c */ /* 0x000fe20000300000 */
.L_x_20:
[----:B-1----:R-:W-:Y:S05]  /*1b20*/  @P1 BRA `(.L_x_21) ;  /* 0x0000000000081947 */ /* 0x002fea0003800000 */
[----:B------:R-:W1:Y:S02]  /*1b30*/  SYNCS.PHASECHK.TRANS64.TRYWAIT P1, [R3+URZ], R0 ;  /* 0x00000000030075a7 */ /* 0x000e64000802017f */
[----:B-1----:R-:W-:Y:S05]  /*1b40*/  @!P1 BRA `(.L_x_22) ;  /* 0x0000006800289947 */ /* 0x002fea0003800000 */
.L_x_21:
[----:B------:R-:W-:-:S04]  /*1b50*/  UIADD3 UR4, UR44, 0x1, URZ ;  /* 0x000000012c047890 */ /* 0x000fc8000fffe03f */
[----:B------:R-:W-:Y:S02]  /*1b60*/  UISETP.NE.AND UP0, UPT, UR4, 0x4, UPT ;  /* 0x000000040400788c */ /* 0x000fe4000bf05270 */
[----:B01----:R-:W-:Y:S02]  /*1b70*/  IMAD.U32 R0, RZ, RZ, UR4 ;  /* 0x00000004ff007e24 */ /* 0x003fe4000f8e00ff */
[----:B------:R-:W-:Y:S02]  /*1b80*/  USEL UR4, URZ, 0x1, UP0 ;  /* 0x000000013f047887 */ /* 0x000fe40008000000 */
[----:B------:R-:W-:Y:S02]  /*1b90*/  PLOP3.LUT P1, PT, PT, PT, UP0, 0x80, 0x0 ;  /* 0x000000000000781c */ /* 0x000fe40003f2f008 */
[----:B------:R-:W-:Y:S02]  /*1ba0*/  ULOP3.LUT UR4, UR49, UR4, URZ, 0x3c, !UPT ;  /* 0x0000000431047292 */ /* 0x000fe4000f8e3c3f */
[----:B------:R-:W-:-:S04]  /*1bb0*/  SEL R0, R0, RZ, P1 ;  /* 0x000000ff00007207 */ /* 0x000fc80000800000 */
[----:B------:R-:W-:Y:S01]  /*1bc0*/  IMAD.U32 R8, RZ, RZ, UR4 ;  /* 0x00000004ff087e24 */ /* 0x000fe2000f8e00ff */
[----:B------:R-:W-:Y:S06]  /*1bd0*/  @!P0 BRA `(.L_x_23) ;  /* 0x0000000000048947 */ /* 0x000fec0003800000 */
[----:B------:R-:W-:Y:S01]  /*1be0*/  BPT.TRAP 0x1 ;  /* 0x000000040000795c */ /* 0x000fe20000300000 */
.L_x_23:
[----:B------:R-:W-:Y:S01]  /*1bf0*/  IMAD.U32 R3, RZ, RZ, UR44 ;  /* 0x0000002cff037e24 */ /* 0x000fe2000f8e00ff */
[----:B------:R-:W-:Y:S02]  /*1c00*/  ISETP.NE.AND P3, PT, R103, RZ, PT ;  /* 0x000000ff6700720c */ /* 0x000fe40003f65270 */
[----:B------:R-:W-:Y:S01]  /*1c10*/  SHF.L.U32 R6, R8, 0x1f, RZ ;  /* 0x0000001f08067819 */ /* 0x000fe200000006ff */
[----:B------:R-:W-:Y:S01]  /*1c20*/  IMAD R3, R3, 0x1000, R94 ;  /* 0x0000100003037824 */ /* 0x000fe200078e025e */
[----:B------:R-:W-:-:S04]  /*1c30*/  ISETP.NE.AND P2, PT, RZ, UR51, PT ;  /* 0x00000033ff007c0c */ /* 0x000fc8000bf45270 */
[----:B------:R-:W-:Y:S02]  /*1c40*/  LEA R4, R3, UR41, 0x2 ;  /* 0x0000002903047c11 */ /* 0x000fe4000f8e10ff */
[----:B------:R-:W-:-:S03]  /*1c50*/  LEA R3, R0, UR41, 0x3 ;  /* 0x0000002900037c11 */ /* 0x000fc6000f8e18ff */
[C---:B------:R-:W-:Y:S01]  /*1c60*/  VIADD R7, R4.reuse, 0x800 ;  /* 0x0000080004077836 */ /* 0x040fe20000000000 */
[----:B------:R0:W1:Y:S01]  /*1c70*/  SYNCS.PHASECHK.TRANS64.TRYWAIT P1, [R3+URZ], R6 ;  /* 0x00000006030075a7 */ /* 0x000062000802017f */
[----:B------:R-:W-:Y:S01]  /*1c80*/  VIADD R5, R4, 0x890 ;  /* 0x0000089004057836 */ /* 0x000fe20000000000 */
[----:B------:R0:W2:Y:S01]  /*1c90*/  LDS R104, [R4+0x800] ;  /* 0x0008000004687984 */ /* 0x0000a20000000800 */
[----:B------:R-:W-:-:S07]  /*1ca0*/  @P3 VIADD R5, R7, 0x70 ;  /* 0x0000007007053836 */ /* 0x000fce0000000000 */
[----:B------:R-:W-:Y:S05]  /*1cb0*/  WARPSYNC.ALL ;  /* 0x0000000000007948 */ /* 0x000fea0003800000 */
[----:B------:R-:W-:Y:S04]  /*1cc0*/  LDS R105, [R4+0x1000] ;  /* 0x0010000004697984 */ /* 0x000fe80000000800 */
[----:B------:R-:W-:Y:S04]  /*1cd0*/  LDS R108, [R4+0x900] ;  /* 0x00090000046c7984 */ /* 0x000fe80000000800 */
[----:B------:R-:W-:Y:S04]  /*1ce0*/  LDS R109, [R4+0x1100] ;  /* 0x00110000046d7984 */ /* 0x000fe80000000800 */
[----:B------:R-:W-:Y:S04]  /*1cf0*/  LDS R106, [R5] ;  /* 0x00000000056a7984 */ /* 0x000fe80000000800 */
[----:B------:R-:W2:Y:S04]  /*1d00*/  LDS R107, [R5+0x800] ;  /* 0x00080000056b7984 */ /* 0x000ea80000000800 */
[----:B------:R-:W-:Y:S04]  /*1d10*/  LDS R110, [R5+0x100] ;  /* 0x00010000056e7984 */ /* 0x000fe80000000800 */
[----:B------:R-:W3:Y:S01]  /*1d20*/  LDS R111, [R5+0x900] ;  /* 0x00090000056f7984 */ /* 0x000ee20000000800 */
[----:B------:R-:W-:Y:S01]  /*1d30*/  R2UR UR4, R24 ;  /* 0x00000000180472ca */ /* 0x000fe200000e0000 */
[----:B------:R-:W-:Y:S01]  /*1d40*/  UMOV UR7, 0x40000040 ;  /* 0x4000004000077882 */ /* 0x000fe20000000000 */
[----:B--2---:R-:W-:-:S11]  /*1d50*/  WARPGROUP.ARRIVE ;  /* 0x00000000000079c5 */ /* 0x004fd60000000000 */
[----:B------:R-:W-:-:S04]  /*1d60*/  USHF.R.U32.HI UR4, URZ, 0x4, UR4 ;  /* 0x000000043f047899 */ /* 0x000fc80008011604 */
[----:B------:R-:W-:-:S04]  /*1d70*/  ULOP3.LUT UR4, UR4, 0x3fff, URZ, 0xc0, !UPT ;  /* 0x00003fff04047892 */ /* 0x000fc8000f8ec03f */
[----:B------:R-:W-:-:S04]  /*1d80*/  ULOP3.LUT UR4, UR4, 0x10000, URZ, 0xfc, !UPT ;  /* 0x0001000004047892 */ /* 0x000fc8000f8efc3f */
[----:B------:R-:W-:-:S07]  /*1d90*/  ULEA UR5, UR44, UR4, 0xb ;  /* 0x000000042c057291 */ /* 0x000fce000f8e583f */
[----:B------:R-:W-:Y:S02]  /*1da0*/  UMOV UR6, UR5 ;  /* 0x0000000500067c82 */ /* 0x000fe40008000000 */
[----:B------:R-:W-:Y:S01]  /*1db0*/  HGMMA.64x128x8.F32.TF32 R24, R104, gdesc[UR4], RZ, !UPT, gsb0 ;  /* 0x05e0000468187df0 */ /* 0x000fe2000c0028ff */
[----:B------:R-:W-:Y:S01]  /*1dc0*/  UIADD3 UR6, UR5, 0x2, URZ ;  /* 0x0000000205067890 */ /* 0x000fe2000fffe03f */
[----:B------:R-:W-:Y:S01]  /*1dd0*/  UMOV UR7, 0x40000040 ;  /* 0x4000004000077882 */ /* 0x000fe20000000000 */
[----:B------:R-:W-:Y:S02]  /*1de0*/  WARPGROUP.DEPBAR.LE gsb0, 0x0 ;  /* 0x00008000000079c5 */ /* 0x000fe40000010000 */
[----:B---3--:R-:W-:-:S07]  /*1df0*/  WARPGROUP.ARRIVE ;  /* 0x00000000000079c5 */ /* 0x008fce0000000000 */
[----:B------:R-:W-:Y:S01]  /*1e00*/  HGMMA.64x128x8.F32.TF32 R24, R108, gdesc[UR4], R24, gsb0 ;  /* 0x05e000046c187df0 */ /* 0x000fe20008002818 */
[----:B------:R-:W-:Y:S01]  /*1e10*/  UIADD3 UR6, UR5, 0x4, URZ ;  /* 0x0000000405067890 */ /* 0x000fe2000fffe03f */
[----:B------:R-:W-:Y:S01]  /*1e20*/  UMOV UR7, 0x40000040 ;  /* 0x4000004000077882 */ /* 0x000fe20000000000 */
[----:B------:R-:W-:Y:S02]  /*1e30*/  WARPGROUP.DEPBAR.LE gsb0, 0x0 ;  /* 0x00008000000079c5 */ /* 0x000fe40000010000 */
[----:B------:R-:W-:Y:S04]  /*1e40*/  LDS R104, [R4+0xa00] ;  /* 0x000a000004687984 */ /* 0x000fe80000000800 */
[----:B------:R-:W-:Y:S04]  /*1e50*/  LDS R105, [R4+0x1200] ;  /* 0x0012000004697984 */ /* 0x000fe80000000800 */
[----:B------:R-:W-:Y:S04]  /*1e60*/  LDS R106, [R5+0x200] ;  /* 0x00020000056a7984 */ /* 0x000fe80000000800 */
[----:B------:R-:W2:Y:S02]  /*1e70*/  LDS R107, [R5+0xa00] ;  /* 0x000a0000056b7984 */ /* 0x000ea40000000800 */
[----:B--2---:R-:W-:-:S06]  /*1e80*/  WARPGROUP.ARRIVE ;  /* 0x00000000000079c5 */ /* 0x004fcc0000000000 */
        /* <DEDUP_REMOVED lines=45> */
[----:B------:R-:W-:Y:S03]  /*2160*/  HGMMA.64x128x8.F32.TF32 R24, R104, gdesc[UR4], R24, gsb0 ;  /* 0x05e0000468187df0 */ /* 0x000fe60008002818 */
[----:B------:R-:W-:Y:S02]  /*2170*/  WARPGROUP.DEPBAR.LE gsb0, 0x0 ;  /* 0x00008000000079c5 */ /* 0x000fe40000010000 */
[----:B------:R-:W-:Y:S05]  /*2180*/  @!P2 BRA `(.L_x_24) ;  /* 0x0000000c00d0a947 */ /* 0x000fea0003800000 */
[----:B------:R-:W-:Y:S05]  /*2190*/  @!P0 BRA `(.L_x_25) ;  /* 0x0000000000048947 */ /* 0x000fea0003800000 */
[----:B------:R-:W-:Y:S01]  /*21a0*/  BPT.TRAP 0x1 ;  /* 0x000000040000795c */ /* 0x000fe20000300000 */
.L_x_25:
[----:B------:R-:W-:-:S04]  /*21b0*/  IMAD.SHL.U32 R7, R0, 0x1000, RZ ;  /* 0x0000100000077824 */ /* 0x000fc800078e00ff */
[----:B0-----:R-:W-:-:S05]  /*21c0*/  IMAD.IADD R4, R94, 0x1, R7 ;  /* 0x000000015e047824 */ /* 0x001fca00078e0207 */
[----:B------:R-:W-:-:S05]  /*21d0*/  LEA R4, R4, UR41, 0x2 ;  /* 0x0000002904047c11 */ /* 0x000fca000f8e10ff */
[C---:B------:R-:W-:Y:S02]  /*21e0*/  VIADD R9, R4.reuse, 0x800 ;  /* 0x0000080004097836 */ /* 0x040fe40000000000 */
[----:B------:R-:W-:Y:S02]  /*21f0*/  VIADD R5, R4, 0x890 ;  /* 0x0000089004057836 */ /* 0x000fe40000000000 */
[----:B------:R-:W-:Y:S01]  /*2200*/  @P3 VIADD R5, R9, 0x70 ;  /* 0x0000007009053836 */ /* 0x000fe20000000000 */
[----:B-1----:R-:W-:Y:S06]  /*2210*/  @P1 BRA `(.L_x_26) ;  /* 0x0000000000081947 */ /* 0x002fec0003800000 */
[----:B------:R-:W0:Y:S02]  /*2220*/  SYNCS.PHASECHK.TRANS64.TRYWAIT P1, [R3+URZ], R6 ;  /* 0x00000006030075a7 */ /* 0x000e24000802017f */
[----:B0-----:R-:W-:Y:S05]  /*2230*/  @!P1 BRA `(.L_x_27) ;  /* 0x0000006000809947 */ /* 0x001fea0003800000 */
.L_x_26:
[----:B0-----:R-:W0:Y:S01]  /*2240*/  LDC R3, c[0x0][0x28c] ;  /* 0x0000a300ff037b82 */ /* 0x001e220000000800 */
[----:B------:R1:W2:Y:S01]  /*2250*/  LDS R108, [R4+0x800] ;  /* 0x00080000046c7984 */ /* 0x0002a20000000800 */
[----:B------:R-:W-:-:S03]  /*2260*/  UMOV UR5, UR44 ;  /* 0x0000002c00057c82 */ /* 0x000fc60008000000 */
[----:B------:R1:W3:Y:S04]  /*2270*/  LDS R109, [R4+0x1000] ;  /* 0x00100000046d7984 */ /* 0x0002e80000000800 */
[----:B------:R1:W4:Y:S04]  /*2280*/  LDS R110, [R5] ;  /* 0x00000000056e7984 */ /* 0x0003280000000800 */
[----:B------:R1:W1:Y:S01]  /*2290*/  LDS R111, [R5+0x800] ;  /* 0x00080000056f7984 */ /* 0x0002620000000800 */
[----:B0-----:R-:W-:-:S13]  /*22a0*/  ISETP.GE.AND P1, PT, R3, 0x81, PT ;  /* 0x000000810300780c */ /* 0x001fda0003f26270 */
[----:B-1234-:R-:W-:Y:S05]  /*22b0*/  @!P1 BRA `(.L_x_28) ;  /* 0x0000000400f49947 */ /* 0x01efea0003800000 */
[----:B------:R-:W-:Y:S01]  /*22c0*/  R2UR UR9, R0 ;  /* 0x00000000000972ca */ /* 0x000fe200000e0000 */
[----:B------:R-:W-:Y:S01]  /*22d0*/  IMAD.U32 R3, RZ, RZ, UR51 ;  /* 0x00000033ff037e24 */ /* 0x000fe2000f8e00ff */
[----:B------:R-:W-:-:S13]  /*22e0*/  UMOV UR5, UR44 ;  /* 0x0000002c00057c82 */ /* 0x000fda0008000000 */
.L_x_36:
[----:B------:R-:W-:-:S04]  /*22f0*/  UIADD3 UR6, UR9, 0x1, URZ ;  /* 0x0000000109067890 */ /* 0x000fc8000fffe03f */
[----:B------:R-:W-:-:S04]  /*2300*/  UISETP.NE.AND UP0, UPT, UR6, 0x4, UPT ;  /* 0x000000040600788c */ /* 0x000fc8000bf05270 */
[----:B------:R-:W-:Y:S02]  /*2310*/  USEL UR7, URZ, 0x1, UP0 ;  /* 0x000000013f077887 */ /* 0x000fe40008000000 */
[----:B------:R-:W-:-:S04]  /*2320*/  USEL UR6, UR6, URZ, UP0 ;  /* 0x0000003f06067287 */ /* 0x000fc80008000000 */
[----:B------:R-:W-:Y:S02]  /*2330*/  LOP3.LUT R8, R8, UR7, RZ, 0x3c, !PT ;  /* 0x0000000708087c12 */ /* 0x000fe4000f8e3cff */
[----:B------:R-:W-:Y:S01]  /*2340*/  IMAD.U32 R0, RZ, RZ, UR6 ;  /* 0x00000006ff007e24 */ /* 0x000fe2000f8e00ff */
[----:B0-----:R-:W-:Y:S06]  /*2350*/  @!P0 BRA `(.L_x_29) ;  /* 0x0000000000048947 */ /* 0x001fec0003800000 */
[----:B------:R-:W-:Y:S01]  /*2360*/  BPT.TRAP 0x1 ;  /* 0x000000040000795c */ /* 0x000fe20000300000 */
.L_x_29:
[----:B------:R-:W-:Y:S01]  /*2370*/  LEA R6, R0, UR41, 0x3 ;  /* 0x0000002900067c11 */ /* 0x000fe2000f8e18ff */
[----:B------:R-:W-:Y:S01]  /*2380*/  ULEA UR8, UR9, UR4, 0xb ;  /* 0x0000000409087291 */ /* 0x000fe2000f8e583f */
[----:B------:R-:W-:Y:S01]  /*2390*/  SHF.L.U32 R9, R8, 0x1f, RZ ;  /* 0x0000001f08097819 */ /* 0x000fe200000006ff */
[----:B------:R-:W-:Y:S01]  /*23a0*/  UMOV UR7, 0x40000040 ;  /* 0x4000004000077882 */ /* 0x000fe20000000000 */
[----:B------:R-:W-:Y:S01]  /*23b0*/  IMAD.U32 R5, RZ, RZ, UR9 ;  /* 0x00000009ff057e24 */ /* 0x000fe2000f8e00ff */
[----:B------:R-:W-:Y:S01]  /*23c0*/  ISETP.NE.AND P3, PT, R103, RZ, PT ;  /* 0x000000ff6700720c */ /* 0x000fe20003f65270 */
[----:B------:R0:W1:Y:S01]  /*23d0*/  SYNCS.PHASECHK.TRANS64.TRYWAIT P1, [R6+URZ], R9 ;  /* 0x00000009060075a7 */ /* 0x000062000802017f */
[----:B------:R-:W-:Y:S01]  /*23e0*/  WARPGROUP.ARRIVE ;  /* 0x00000000000079c5 */ /* 0x000fe20000000000 */
[----:B------:R-:W-:Y:S01]  /*23f0*/  UMOV UR6, UR8 ;  /* 0x0000000800067c82 */ /* 0x000fe20008000000 */
[----:B------:R-:W-:-:S04]  /*2400*/  IMAD R4, R5, 0x1000, R94 ;  /* 0x0000100005047824 */ /* 0x000fc800078e025e */
[----:B------:R-:W-:Y:S01]  /*2410*/  HGMMA.64x128x8.F32.TF32 R24, R108, gdesc[UR4], R24, gsb0 ;  /* 0x05e000046c187df0 */ /* 0x000fe20008002818 */
[----:B------:R-:W-:Y:S01]  /*2420*/  LEA R7, R4, UR41, 0x2 ;  /* 0x0000002904077c11 */ /* 0x000fe2000f8e10ff */
[----:B------:R-:W-:Y:S01]  /*2430*/  UIADD3 UR6, UR8, 0x2, URZ ;  /* 0x0000000208067890 */ /* 0x000fe2000fffe03f */
[----:B------:R-:W-:-:S03]  /*2440*/  UMOV UR7, 0x40000040 ;  /* 0x4000004000077882 */ /* 0x000fc60000000000 */
[C---:B------:R-:W-:Y:S02]  /*2450*/  VIADD R4, R7.reuse, 0x900 ;  /* 0x0000090007047836 */ /* 0x040fe40000000000 */
[----:B------:R-:W-:Y:S02]  /*2460*/  VIADD R5, R7, 0x990 ;  /* 0x0000099007057836 */ /* 0x000fe40000000000 */
[----:B------:R-:W-:Y:S01]  /*2470*/  @P3 VIADD R5, R4, 0x70 ;  /* 0x0000007004053836 */ /* 0x000fe20000000000 */
[----:B------:R-:W-:Y:S02]  /*2480*/  WARPGROUP.DEPBAR.LE gsb0, 0x0 ;  /* 0x00008000000079c5 */ /* 0x000fe40000010000 */
[----:B------:R-:W-:Y:S04]  /*2490*/  LDS R104, [R7+0x900] ;  /* 0x0009000007687984 */ /* 0x000fe80000000800 */
[----:B------:R-:W-:Y:S04]  /*24a0*/  LDS R105, [R7+0x1100] ;  /* 0x0011000007697984 */ /* 0x000fe80000000800 */
[----:B------:R-:W-:Y:S04]  /*24b0*/  LDS R106, [R5] ;  /* 0x00000000056a7984 */ /* 0x000fe80000000800 */
[----:B------:R-:W2:Y:S02]  /*24c0*/  LDS R107, [R5+0x800] ;  /* 0x00080000056b7984 */ /* 0x000ea40000000800 */
[----:B--2---:R-:W-:-:S06]  /*24d0*/  WARPGROUP.ARRIVE ;  /* 0x00000000000079c5 */ /* 0x004fcc0000000000 */
[----:B------:R-:W-:Y:S03]  /*24e0*/  HGMMA.64x128x8.F32.TF32 R24, R104, gdesc[UR4], R24, gsb0 ;  /* 0x05e0000468187df0 */ /* 0x000fe60008002818 */
[----:B------:R-:W-:Y:S02]  /*24f0*/  WARPGROUP.DEPBAR.LE gsb0, 0x0 ;  /* 0x00008000000079c5 */ /* 0x000fe40000010000 */
[----:B------:R0:W2:Y:S04]  /*2500*/  LDS R104, [R7+0xa00] ;  /* 0x000a000007687984 */ /* 0x0000a80000000800 */
[----:B------:R0:W3:Y:S04]  /*2510*/  LDS R105, [R7+0x1200] ;  /* 0x0012000007697984 */ /* 0x0000e80000000800 */
[----:B------:R0:W4:Y:S04]  /*2520*/  LDS R106, [R5+0x100] ;  /* 0x00010000056a7984 */ /* 0x0001280000000800 */
[----:B------:R0:W0:Y:S01]  /*2530*/  LDS R107, [R5+0x900] ;  /* 0x00090000056b7984 */ /* 0x0000220000000800 */
[----:B-1----:R-:W-:Y:S05]  /*2540*/  @!P0 BRA `(.L_x_30) ;  /* 0x0000000000048947 */ /* 0x002fea0003800000 */
[----:B------:R-:W-:Y:S01]  /*2550*/  BPT.TRAP 0x1 ;  /* 0x000000040000795c */ /* 0x000fe20000300000 */
.L_x_30:
[----:B------:R-:W-:Y:S02]  /*2560*/  UISETP.GT.U32.AND UP0, UPT, UR39, 0x1, UPT ;  /* 0x000000012700788c */ /* 0x000fe4000bf04070 */
[----:B------:R-:W-:-:S04]  /*2570*/  ULEA UR6, UR5, UR41, 0x3 ;  /* 0x0000002905067291 */ /* 0x000fc8000f8e183f */
[----:B------:R-:W-:Y:S01]  /*2580*/  UIADD3 UR6, UR6, 0x20, URZ ;  /* 0x0000002006067890 */ /* 0x000fe2000fffe03f */
[----:B------:R-:W-:-:S03]  /*2590*/  PLOP3.LUT P2, PT, PT, PT, UP0, 0x80, 0x0 ;  /* 0x000000000000781c */ /* 0x000fc60003f4f008 */
[----:B------:R-:W-:-:S09]  /*25a0*/  UPRMT UR6, URZ, 0x654, UR6 ;  /* 0x000006543f067896 */ /* 0x000fd20008000006 */
[----:B------:R-:W-:Y:S01]  /*25b0*/  SYNCS.ARRIVE.TRANS64.RED.A1T0 RZ, [UR6], RZ ;  /* 0x000000ffffff79a7 */ /* 0x000fe20008100406 */
[----:B------:R-:W-:Y:S05]  /*25c0*/  @P2 BRA `(.L_x_31) ;  /* 0x0000000000042947 */ /* 0x000fea0003800000 */
[----:B------:R-:W-:Y:S01]  /*25d0*/  BPT.TRAP 0x1 ;  /* 0x000000040000795c */ /* 0x000fe20000300000 */
.L_x_31:
[----:B------:R-:W-:Y:S01]  /*25e0*/  UIADD3 UR6, UR8, 0x4, URZ ;  /* 0x0000000408067890 */ /* 0x000fe2000fffe03f */
[----:B0-234-:R-:W-:Y:S01]  /*25f0*/  WARPGROUP.ARRIVE ;  /* 0x00000000000079c5 */ /* 0x01dfe20000000000 */
[----:B------:R-:W-:Y:S01]  /*2600*/  UMOV UR7, 0x40000040 ;  /* 0x4000004000077882 */ /* 0x000fe20000000000 */
[----:B------:R-:W-:-:S04]  /*2610*/  UIADD3 UR5, UR5, 0x1, URZ ;  /* 0x0000000105057890 */ /* 0x000fc8000fffe03f */
[----:B------:R-:W-:-:S05]  /*2620*/  UISETP.NE.AND UP0, UPT, UR5, 0x4, UPT ;  /* 0x000000040500788c */ /* 0x000fca000bf05270 */
[----:B------:R-:W-:Y:S01]  /*2630*/  HGMMA.64x128x8.F32.TF32 R24, R104, gdesc[UR4], R24, gsb0 ;  /* 0x05e0000468187df0 */ /* 0x000fe20008002818 */
[----:B------:R-:W-:Y:S01]  /*2640*/  UIADD3 UR6, UR8, 0x6, URZ ;  /* 0x0000000608067890 */ /* 0x000fe2000fffe03f */
[----:B------:R-:W-:Y:S01]  /*2650*/  UMOV UR7, 0x40000040 ;  /* 0x4000004000077882 */ /* 0x000fe20000000000 */
[----:B------:R-:W-:Y:S01]  /*2660*/  USEL UR5, UR5, URZ, UP0 ;  /* 0x0000003f05057287 */ /* 0x000fe20008000000 */
[----:B------:R-:W-:Y:S02]  /*2670*/  WARPGROUP.DEPBAR.LE gsb0, 0x0 ;  /* 0x00008000000079c5 */ /* 0x000fe40000010000 */
[----:B------:R-:W-:Y:S04]  /*2680*/  LDS R104, [R7+0xb00] ;  /* 0x000b000007687984 */ /* 0x000fe80000000800 */
[----:B------:R-:W-:Y:S04]  /*2690*/  LDS R105, [R7+0x1300] ;  /* 0x0013000007697984 */ /* 0x000fe80000000800 */
[----:B------:R-:W-:Y:S04]  /*26a0*/  LDS R106, [R5+0x200] ;  /* 0x00020000056a7984 */ /* 0x000fe80000000800 */
[----:B------:R-:W0:Y:S02]  /*26b0*/  LDS R107, [R5+0xa00] ;  /* 0x000a0000056b7984 */ /* 0x000e240000000800 */
[----:B0-----:R-:W-:-:S06]  /*26c0*/  WARPGROUP.ARRIVE ;  /* 0x00000000000079c5 */ /* 0x001fcc0000000000 */
[----:B------:R-:W-:Y:S01]  /*26d0*/  HGMMA.64x128x8.F32.TF32 R24, R104, gdesc[UR4], R24, gsb0 ;  /* 0x05e0000468187df0 */ /* 0x000fe20008002818 */
[----:B------:R-:W-:Y:S01]  /*26e0*/  UIADD3 UR6, UR8, 0x400, URZ ;  /* 0x0000040008067890 */ /* 0x000fe2000fffe03f */
[----:B------:R-:W-:Y:S01]  /*26f0*/  UMOV UR7, 0x40000040 ;  /* 0x4000004000077882 */ /* 0x000fe20000000000 */
        /* <DEDUP_REMOVED lines=24> */
[----:B------:R-:W-:Y:S03]  /*2880*/  HGMMA.64x128x8.F32.TF32 R24, R104, gdesc[UR4], R24, gsb0 ;  /* 0x05e0000468187df0 */ /* 0x000fe60008002818 */
[----:B------:R-:W-:Y:S02]  /*2890*/  WARPGROUP.DEPBAR.LE gsb0, 0x0 ;  /* 0x00008000000079c5 */ /* 0x000fe40000010000 */
[----:B------:R0:W1:Y:S04]  /*28a0*/  LDS R104, [R7+0xf00] ;  /* 0x000f000007687984 */ /* 0x0000680000000800 */
[----:B------:R0:W2:Y:S04]  /*28b0*/  LDS R105, [R7+0x1700] ;  /* 0x0017000007697984 */ /* 0x0000a80000000800 */
[----:B------:R0:W3:Y:S04]  /*28c0*/  LDS R106, [R5+0x600] ;  /* 0x00060000056a7984 */ /* 0x0000e80000000800 */
[----:B------:R0:W4:Y:S01]  /*28d0*/  LDS R107, [R5+0xe00] ;  /* 0x000e0000056b7984 */ /* 0x0001220000000800 */
[----:B------:R-:W-:Y:S05]  /*28e0*/  @!P0 BRA `(.L_x_32) ;  /* 0x0000000000048947 */ /* 0x000fea0003800000 */
[----:B------:R-:W-:Y:S01]  /*28f0*/  BPT.TRAP 0x1 ;  /* 0x000000040000795c */ /* 0x000fe20000300000 */
.L_x_32:
[----:B0-----:R-:W-:Y:S01]  /*2900*/  IMAD.SHL.U32 R7, R0, 0x1000, RZ ;  /* 0x0000100000077824 */ /* 0x001fe200078e00ff */
[----:B------:R-:W-:Y:S03]  /*2910*/  BSSY B0, `(.L_x_33) ;  /* 0x0000009000007945 */ /* 0x000fe60003800000 */
[----:B------:R-:W-:-:S05]  /*2920*/  IMAD.IADD R4, R94, 0x1, R7 ;  /* 0x000000015e047824 */ /* 0x000fca00078e0207 */
[----:B------:R-:W-:-:S05]  /*2930*/  LEA R5, R4, UR41, 0x2 ;  /* 0x0000002904057c11 */ /* 0x000fca000f8e10ff */
[C---:B------:R-:W-:Y:S02]  /*2940*/  VIADD R10, R5.reuse, 0x800 ;  /* 0x00000800050a7836 */ /* 0x040fe40000000000 */
[----:B------:R-:W-:Y:S02]  /*2950*/  VIADD R4, R5, 0x890 ;  /* 0x0000089005047836 */ /* 0x000fe40000000000 */
[----:B------:R-:W-:Y:S01]  /*2960*/  @P3 VIADD R4, R10, 0x70 ;  /* 0x000000700a043836 */ /* 0x000fe20000000000 */
[----:B------:R-:W-:Y:S06]  /*2970*/  @P1 BRA `(.L_x_34) ;  /* 0x0000000000081947 */ /* 0x000fec0003800000 */
[----:B------:R-:W0:Y:S02]  /*2980*/  SYNCS.PHASECHK.TRANS64.TRYWAIT P1, [R6+URZ], R9 ;  /* 0x00000009060075a7 */ /* 0x000e24000802017f */
[----:B0-----:R-:W-:Y:S05]  /*2990*/  @!P1 BRA `(.L_x_35) ;  /* 0x0000005800bc9947 */ /* 0x001fea0003800000 */
.L_x_34:
[----:B------:R-:W-:Y:S05]  /*29a0*/  BSYNC B0 ;  /* 0x0000000000007941 */ /* 0x000fea0003800000 */
.L_x_33:
[----:B------:R0:W0:Y:S01]  /*29b0*/  LDS R108, [R5+0x800] ;  /* 0x00080000056c7984 */ /* 0x0000220000000800 */
[----:B------:R-:W-:Y:S05]  /*29c0*/  WARPSYNC.ALL ;  /* 0x0000000000007948 */ /* 0x000fea0003800000 */
[----:B------:R0:W0:Y:S04]  /*29d0*/  LDS R109, [R5+0x1000] ;  /* 0x00100000056d7984 */ /* 0x0000280000000800 */
[----:B------:R0:W0:Y:S04]  /*29e0*/  LDS R110, [R4] ;  /* 0x00000000046e7984 */ /* 0x0000280000000800 */
[----:B------:R0:W0:Y:S01]  /*29f0*/  LDS R111, [R4+0x800] ;  /* 0x00080000046f7984 */ /* 0x0000220000000800 */
[----:B------:R-:W-:Y:S01]  /*2a00*/  UIADD3 UR6, UR8, 0x406, URZ ;  /* 0x0000040608067890 */ /* 0x000fe2000fffe03f */
[----:B-1234-:R-:W-:Y:S01]  /*2a10*/  WARPGROUP.ARRIVE ;  /* 0x00000000000079c5 */ /* 0x01efe20000000000 */
[----:B------:R-:W-:Y:S01]  /*2a20*/  UMOV UR7, 0x40000040 ;  /* 0x4000004000077882 */ /* 0x000fe20000000000 */
[C---:B------:R-:W-:Y:S01]  /*2a30*/  ISETP.GT.AND P1, PT, R3.reuse, 0x2, PT ;  /* 0x000000020300780c */ /* 0x040fe20003f24270 */
[----:B------:R-:W-:Y:S01]  /*2a40*/  VIADD R3, R3, 0xffffffff ;  /* 0xffffffff03037836 */ /* 0x000fe20000000000 */
[----:B------:R-:W-:-:S04]  /*2a50*/  R2UR UR9, R0 ;  /* 0x00000000000972ca */ /* 0x000fc800000e0000 */
[----:B------:R-:W-:Y:S03]  /*2a60*/  HGMMA.64x128x8.F32.TF32 R24, R104, gdesc[UR4], R24, gsb0 ;  /* 0x05e0000468187df0 */ /* 0x000fe60008002818 */
[----:B------:R-:W-:-:S04]  /*2a70*/  WARPGROUP.DEPBAR.LE gsb0, 0x0 ;  /* 0x00008000000079c5 */ /* 0x000fc80000010000 */
[----:B------:R-:W-:Y:S05]  /*2a80*/  @P1 BRA `(.L_x_36) ;  /* 0xfffffff800181947 */ /* 0x000fea000383ffff */
.L_x_28:
[----:B0-----:R-:W-:Y:S01]  /*2a90*/  IMAD.MOV.U32 R5, RZ, RZ, 0x40000040 ;  /* 0x40000040ff057424 */ /* 0x001fe200078e00ff */
[----:B------:R-:W-:Y:S01]  /*2aa0*/  LEA R4, R0, UR4, 0xb ;  /* 0x0000000400047c11 */ /* 0x000fe2000f8e58ff */
[----:B------:R-:W-:Y:S01]  /*2ab0*/  WARPGROUP.ARRIVE ;  /* 0x00000000000079c5 */ /* 0x000fe20000000000 */
[----:B------:R-:W-:Y:S01]  /*2ac0*/  IMAD.IADD R7, R94, 0x1, R7 ;  /* 0x000000015e077824 */ /* 0x000fe200078e0207 */
[----:B------:R-:W-:Y:S02]  /*2ad0*/  ISETP.NE.AND P1, PT, R103, RZ, PT ;  /* 0x000000ff6700720c */ /* 0x000fe40003f25270 */
[----:B------:R-:W-:Y:S02]  /*2ae0*/  R2UR UR6, R4 ;  /* 0x00000000040672ca */ /* 0x000fe400000e0000 */
[----:B------:R-:W-:Y:S02]  /*2af0*/  R2UR UR7, R5 ;  /* 0x00000000050772ca */ /* 0x000fe400000e0000 */
[----:B------:R-:W-:Y:S01]  /*2b00*/  LEA R3, R7, UR41, 0x2 ;  /* 0x0000002907037c11 */ /* 0x000fe2000f8e10ff */
[----:B------:R-:W-:-:S04]  /*2b10*/  IMAD.MOV.U32 R7, RZ, RZ, 0x40000040 ;  /* 0x40000040ff077424 */ /* 0x000fc800078e00ff */
[C---:B------:R-:W-:Y:S02]  /*2b20*/  VIADD R6, R3.reuse, 0x900 ;  /* 0x0000090003067836 */ /* 0x040fe40000000000 */
[----:B------:R-:W-:Y:S02]  /*2b30*/  VIADD R0, R3, 0x990 ;  /* 0x0000099003007836 */ /* 0x000fe40000000000 */
[----:B------:R-:W-:Y:S02]  /*2b40*/  @P1 VIADD R0, R6, 0x70 ;  /* 0x0000007006001836 */ /* 0x000fe40000000000 */
[----:B------:R-:W-:Y:S01]  /*2b50*/  HGMMA.64x128x8.F32.TF32 R24, R108, gdesc[UR4], R24, gsb0 ;  /* 0x05e000046c187df0 */ /* 0x000fe20008002818 */
[----:B------:R-:W-:Y:S01]  /*2b60*/  VIADD R6, R4, 0x2 ;  /* 0x0000000204067836 */ /* 0x000fe20000000000 */
[----:B------:R-:W-:-:S04]  /*2b70*/  R2UR UR7, R7 ;  /* 0x00000000070772ca */ /* 0x000fc800000e0000 */
[----:B------:R-:W-:Y:S01]  /*2b80*/  R2UR UR6, R6 ;  /* 0x00000000060672ca */ /* 0x000fe200000e0000 */
[----:B------:R-:W-:Y:S02]  /*2b90*/  WARPGROUP.DEPBAR.LE gsb0, 0x0 ;  /* 0x00008000000079c5 */ /* 0x000fe40000010000 */
[----:B------:R-:W-:Y:S04]  /*2ba0*/  LDS R104, [R3+0x900] ;  /* 0x0009000003687984 */ /* 0x000fe80000000800 */
[----:B------:R-:W-:Y:S04]  /*2bb0*/  LDS R105, [R3+0x1100] ;  /* 0x0011000003697984 */ /* 0x000fe80000000800 */
[----:B------:R-:W-:Y:S04]  /*2bc0*/  LDS R106, [R0] ;  /* 0x00000000006a7984 */ /* 0x000fe80000000800 */
        /* <DEDUP_REMOVED lines=10> */
.L_x_37:
        /* <DEDUP_REMOVED lines=8> */
.L_x_38:
[----:B------:R-:W-:Y:S01]  /*2cf0*/  VIADD R6, R4, 0x4 ;  /* 0x0000000404067836 */ /* 0x000fe20000000000 */
[----:B-1234-:R-:W-:Y:S01]  /*2d00*/  WARPGROUP.ARRIVE ;  /* 0x00000000000079c5 */ /* 0x01efe20000000000 */
[----:B------:R-:W-:Y:S02]  /*2d10*/  IMAD.MOV.U32 R7, RZ, RZ, 0x40000040 ;  /* 0x40000040ff077424 */ /* 0x000fe400078e00ff */
[----:B------:R-:W-:Y:S01]  /*2d20*/  IMAD.MOV.U32 R5, RZ, RZ, 0x40000040 ;  /* 0x40000040ff057424 */ /* 0x000fe200078e00ff */
[----:B------:R-:W-:Y:S01]  /*2d30*/  R2UR UR6, R6 ;  /* 0x00000000060672ca */ /* 0x000fe200000e0000 */
[----:B------:R-:W-:Y:S01]  /*2d40*/  VIADD R6, R4, 0x6 ;  /* 0x0000000604067836 */ /* 0x000fe20000000000 */
[----:B------:R-:W-:Y:S01]  /*2d50*/  R2UR UR7, R7 ;  /* 0x00000000070772ca */ /* 0x000fe200000e0000 */
[----:B------:R-:W-:-:S12]  /*2d60*/  IMAD.MOV.U32 R7, RZ, RZ, 0x40000040 ;  /* 0x40000040ff077424 */ /* 0x000fd800078e00ff */
[----:B------:R-:W-:Y:S01]  /*2d70*/  HGMMA.64x128x8.F32.TF32 R24, R104, gdesc[UR4], R24, gsb0 ;  /* 0x05e0000468187df0 */ /* 0x000fe20008002818 */
[----:B------:R-:W-:Y:S01]  /*2d80*/  R2UR UR6, R6 ;  /* 0x00000000060672ca */ /* 0x000fe200000e0000 */
[----:B------:R-:W-:Y:S01]  /*2d90*/  VIADD R6, R4, 0x400 ;  /* 0x0000040004067836 */ /* 0x000fe20000000000 */
[----:B------:R-:W-:Y:S01]  /*2da0*/  R2UR UR7, R7 ;  /* 0x00000000070772ca */ /* 0x000fe200000e0000 */
[----:B------:R-:W-:Y:S01]  /*2db0*/  IMAD.MOV.U32 R7, RZ, RZ, 0x40000040 ;  /* 0x40000040ff077424 */ /* 0x000fe200078e00ff */
[----:B------:R-:W-:Y:S02]  /*2dc0*/  WARPGROUP.DEPBAR.LE gsb0, 0x0 ;  /* 0x00008000000079c5 */ /* 0x000fe40000010000 */
[----:B------:R-:W-:Y:S04]  /*2dd0*/  LDS R104, [R3+0xb00] ;  /* 0x000b000003687984 */ /* 0x000fe80000000800 */
[----:B------:R-:W-:Y:S04]  /*2de0*/  LDS R105, [R3+0x1300] ;  /* 0x0013000003697984 */ /* 0x000fe80000000800 */
[----:B------:R-:W-:Y:S04]  /*2df0*/  LDS R106, [R0+0x200] ;  /* 0x00020000006a7984 */ /* 0x000fe80000000800 */
[----:B------:R-:W1:Y:S02]  /*2e00*/  LDS R107, [R0+0xa00] ;  /* 0x000a0000006b7984 */ /* 0x000e640000000800 */
[----:B-1----:R-:W-:-:S06]  /*2e10*/  WARPGROUP.ARRIVE ;  /* 0x00000000000079c5 */ /* 0x002fcc0000000000 */
        /* <DEDUP_REMOVED lines=13> */
[C---:B------:R-:W-:Y:S01]  /*2ef0*/  VIADD R6, R4.reuse, 0x404 ;  /* 0x0000040404067836 */ /* 0x040fe20000000000 */
[----:B------:R-:W-:Y:S01]  /*2f00*/  R2UR UR7, R7 ;  /* 0x00000000070772ca */ /* 0x000fe200000e0000 */
[----:B------:R-:W-:Y:S02]  /*2f10*/  IMAD.MOV.U32 R7, RZ, RZ, 0x40000040 ;  /* 0x40000040ff077424 */ /* 0x000fe400078e00ff */
[----:B------:R-:W-:Y:S01]  /*2f20*/  VIADD R4, R4, 0x406 ;  /* 0x0000040604047836 */ /* 0x000fe20000000000 */
[----:B------:R-:W-:Y:S02]  /*2f30*/  WARPGROUP.DEPBAR.LE gsb0, 0x0 ;  /* 0x00008000000079c5 */ /* 0x000fe40000010000 */
[----:B------:R-:W-:Y:S04]  /*2f40*/  LDS R104, [R3+0xd00] ;  /* 0x000d000003687984 */ /* 0x000fe80000000800 */
[----:B------:R-:W-:Y:S04]  /*2f50*/  LDS R105, [R3+0x1500] ;  /* 0x0015000003697984 */ /* 0x000fe80000000800 */
[----:B------:R-:W-:Y:S04]  /*2f60*/  LDS R106, [R0+0x400] ;  /* 0x00040000006a7984 */ /* 0x000fe80000000800 */
[----:B------:R-:W1:Y:S02]  /*2f70*/  LDS R107, [R0+0xc00] ;  /* 0x000c0000006b7984 */ /* 0x000e640000000800 */
[----:B-1----:R-:W-:-:S06]  /*2f80*/  WARPGROUP.ARRIVE ;  /* 0x00000000000079c5 */ /* 0x002fcc0000000000 */
[----:B------:R-:W-:Y:S01]  /*2f90*/  HGMMA.64x128x8.F32.TF32 R24, R104, gdesc[UR4], R24, gsb0 ;  /* 0x05e0000468187df0 */ /* 0x000fe20008002818 */
[----:B------:R-:W-:Y:S02]  /*2fa0*/  R2UR UR6, R6 ;  /* 0x00000000060672ca */ /* 0x000fe400000e0000 */
[----:B------:R-:W-:Y:S01]  /*2fb0*/  R2UR UR7, R7 ;  /* 0x00000000070772ca */ /* 0x000fe200000e0000 */
        /* <DEDUP_REMOVED lines=15> */
[----:B------:R-:W-:Y:S03]  /*30b0*/  HGMMA.64x128x8.F32.TF32 R24, R104, gdesc[UR4], R24, gsb0 ;  /* 0x05e0000468187df0 */ /* 0x000fe60008002818 */
[----:B------:R-:W-:Y:S02]  /*30c0*/  WARPGROUP.DEPBAR.LE gsb0, 0x0 ;  /* 0x00008000000079c5 */ /* 0x000fe40000010000 */
.L_x_24:
[----:B------:R2:W-:Y:S01]  /*30d0*/  SYNCS.ARRIVE.TRANS64.A1T0 RZ, [R102+UR53], RZ ;  /* 0x000000ff66ff79a7 */ /* 0x0005e20008100035 */
[----:B------:R-:W-:Y:S05]  /*30e0*/  @!P0 BRA `(.L_x_39) ;  /* 0x0000000000048947 */ /* 0x000fea0003800000 */
[----:B------:R-:W-:Y:S01]  /*30f0*/  BPT.TRAP 0x1 ;  /* 0x000000040000795c */ /* 0x000fe20000300000 */
.L_x_39:
[----:B------:R-:W-:Y:S02]  /*3100*/  UIADD3 UR4, UR50, UR44, URZ ;  /* 0x0000002c32047290 */ /* 0x000fe4000fffe03f */
[----:B------:R-:W-:Y:S02]  /*3110*/  UISETP.GT.U32.AND UP0, UPT, UR39, 0x1, UPT ;  /* 0x000000012700788c */ /* 0x000fe4000bf04070 */
[----:B------:R-:W-:-:S04]  /*3120*/  USHF.L.U32 UR4, UR4, 0x3, URZ ;  /* 0x0000000304047899 */ /* 0x000fc8000800063f */
[----:B------:R-:W-:Y:S01]  /*3130*/  ULOP3.LUT UR4, UR4, 0x18, URZ, 0xc0, !UPT ;  /* 0x0000001804047892 */ /* 0x000fe2000f8ec03f */
[----:B------:R-:W-:-:S03]  /*3140*/  PLOP3.LUT P0, PT, PT, PT, UP0, 0x80, 0x0 ;  /* 0x000000000000781c */ /* 0x000fc60003f0f008 */
[----:B------:R-:W-:-:S04]  /*3150*/  UIADD3 UR4, UR41, 0x20, UR4 ;  /* 0x0000002029047890 */ /* 0x000fc8000fffe004 */
[----:B------:R-:W-:-:S09]  /*3160*/  UPRMT UR4, URZ, 0x654, UR4 ;  /* 0x000006543f047896 */ /* 0x000fd20008000004 */
[----:B------:R-:W-:Y:S01]  /*3170*/  SYNCS.ARRIVE.TRANS64.RED.A1T0 RZ, [UR4], RZ ;  /* 0x000000ffffff79a7 */ /* 0x000fe20008100404 */
[----:B------:R-:W-:Y:S05]  /*3180*/  @P0 BRA `(.L_x_40) ;  /* 0x0000000000040947 */ /* 0x000fea0003800000 */
[----:B------:R-:W-:Y:S01]  /*3190*/  BPT.TRAP 0x1 ;  /* 0x000000040000795c */ /* 0x000fe20000300000 */
.L_x_40:
[----:B0-----:R-:W-:Y:S02]  /*31a0*/  SHF.L.U32 R3, R101, 0x1f, RZ ;  /* 0x0000001f65037819 */ /* 0x001fe400000006ff */
[----:B------:R-:W-:Y:S02]  /*31b0*/  SHF.R.S32.HI R13, RZ, 0x1f, R19 ;  /* 0x0000001fff0d7819 */ /* 0x000fe40000011413 */
[----:B------:R-:W0:Y:S02]  /*31c0*/  SYNCS.PHASECHK.TRANS64.TRYWAIT P0, [R98+URZ+0x8], R3 ;  /* 0x00000803620075a7 */ /* 0x000e24000800017f */
[----:B0-----:R-:W-:Y:S05]  /*31d0*/  @!P0 BRA `(.L_x_41) ;  /* 0x0000005000c08947 */ /* 0x001fea0003800000 */
.L_x_199:
[----:B------:R-:W-:Y:S01]  /*31e0*/  IMAD.SHL.U32 R5, R18, 0x40, RZ ;  /* 0x0000004012057824 */ /* 0x000fe200078e00ff */
[----:B------:R-:W-:Y:S01]  /*31f0*/  ULDC UR6, c[0x0][0x284] ;  /* 0x0000a10000067ab9 */ /* 0x000fe20000000800 */
[----:B------:R-:W-:Y:S01]  /*3200*/  IMAD.SHL.U32 R10, R2, 0x80, RZ ;  /* 0x00000080020a7824 */ /* 0x000fe200078e00ff */
[----:B------:R-:W-:Y:S01]  /*3210*/  ULDC.64 UR4, c[0x0][0x5d0] ;  /* 0x0001740000047ab9 */ /* 0x000fe20000000a00 */
[----:B------:R-:W-:Y:S01]  /*3220*/  IMAD.WIDE R20, R18, 0x40, R90 ;  /* 0x0000004012147825 */ /* 0x000fe200078e025a */
[----:B------:R-:W-:Y:S01]  /*3230*/  ISETP.GE.AND P0, PT, R5, UR6, PT ;  /* 0x0000000605007c0c */ /* 0x000fe2000bf06270 */
[----:B------:R-:W-:Y:S01]  /*3240*/  ULDC UR6, c[0x0][0x288] ;  /* 0x0000a20000067ab9 */ /* 0x000fe20000000800 */
[----:B------:R-:W-:Y:S01]  /*3250*/  SHF.R.S32.HI R11, RZ, 0x1f, R10 ;  /* 0x0000001fff0b7819 */ /* 0x000fe2000001140a */
[----:B------:R-:W-:Y:S01]  /*3260*/  IMAD R0, R13, UR4, RZ ;  /* 0x000000040d007c24 */ /* 0x000fe2000f8e02ff */
[----:B------:R-:W-:Y:S01]  /*3270*/  ISETP.GE.OR P0, PT, R10, UR6, P0 ;  /* 0x000000060a007c0c */ /* 0x000fe20008706670 */
[----:B0-----:R-:W-:-:S04]  /*3280*/  IMAD.WIDE.U32 R2, R19, UR4, R92 ;  /* 0x0000000413027c25 */ /* 0x001fc8000f8e005c */
[----:B------:R-:W-:Y:S01]  /*3290*/  IMAD R7, R19, UR5, R0 ;  /* 0x0000000513077c24 */ /* 0x000fe2000f8e0200 */
[----:B-1----:R-:W-:Y:S01]  /*32a0*/  IADD3 R2, P1, R10, R2, RZ ;  /* 0x000000020a027210 */ /* 0x002fe20007f3e0ff */
[----:B------:R-:W-:Y:S02]  /*32b0*/  ULDC.64 UR4, c[0x0][0x5c8] ;  /* 0x0001720000047ab9 */ /* 0x000fe40000000a00 */
[----:B------:R-:W-:Y:S01]  /*32c0*/  IMAD R9, R21, UR4, RZ ;  /* 0x0000000415097c24 */ /* 0x000fe2000f8e02ff */
[----:B------:R-:W-:-:S03]  /*32d0*/  IADD3.X R3, R11, R3, R7, P1, !PT ;  /* 0x000000030b037210 */ /* 0x000fc60000ffe407 */
[C---:B------:R-:W-:Y:S02]  /*32e0*/  IMAD R9, R20.reuse, UR5, R9 ;  /* 0x0000000514097c24 */ /* 0x040fe4000f8e0209 */
[----:B------:R-:W-:Y:S01]  /*32f0*/  IMAD.WIDE.U32 R22, R20, UR4, R2 ;  /* 0x0000000414167c25 */ /* 0x000fe2000f8e0002 */
[----:B------:R-:W-:Y:S06]  /*3300*/  @P0 BRA `(.L_x_42) ;  /* 0x0000003000d00947 */ /* 0x000fec0003800000 */
[----:B-----5:R-:W-:Y:S01]  /*3310*/  FSETP.NEU.AND P0, PT, R89, RZ, PT ;  /* 0x000000ff5900720b */ /* 0x020fe20003f0d000 */
[----:B------:R-:W-:Y:S01]  /*3320*/  IMAD.IADD R18, R97, 0x1, -R10 ;  /* 0x0000000161127824 */ /* 0x000fe200078e0a0a */
[----:B------:R-:W-:Y:S01]  /*3330*/  BSSY B0, `(.L_x_42) ;  /* 0x0000331000007945 */ /* 0x000fe20003800000 */
[----:B------:R-:W-:Y:S02]  /*3340*/  IMAD.IADD R0, R100, 0x1, -R5 ;  /* 0x0000000164007824 */ /* 0x000fe400078e0a05 */
[----:B------:R-:W-:Y:S01]  /*3350*/  IMAD.IADD R7, R23, 0x1, R9 ;  /* 0x0000000117077824 */ /* 0x000fe200078e0209 */
[----:B------:R-:W-:-:S04]  /*3360*/  ISETP.GT.AND P3, PT, R18, RZ, PT ;  /* 0x000000ff1200720c */ /* 0x000fc80003f64270 */
[----:B------:R-:W-:-:S03]  /*3370*/  ISETP.GT.AND P1, PT, R0, RZ, P3 ;  /* 0x000000ff0000720c */ /* 0x000fc60001f24270 */
[----:B------:R-:W-:Y:S10]  /*3380*/  @!P0 BRA `(.L_x_43) ;  /* 0x0000002400148947 */ /* 0x000ff40003800000 */
[----:B------:R-:W0:Y:S01]  /*3390*/  LDC.64 R106, c[0x0][0x5b8] ;  /* 0x00016e00ff6a7b82 */ /* 0x000e220000000a00 */
[----:B------:R-:W-:-:S07]  /*33a0*/  ULDC.64 UR4, c[0x0][0x5c0] ;  /* 0x0001700000047ab9 */ /* 0x000fce0000000a00 */
[----:B------:R-:W1:Y:S08]  /*33b0*/  LDC.64 R108, c[0x0][0x5b0] ;  /* 0x00016c00ff6c7b82 */ /* 0x000e700000000a00 */
[----:B------:R-:W3:Y:S01]  /*33c0*/  LDC.64 R110, c[0x0][0x5a8] ;  /* 0x00016a00ff6e7b82 */ /* 0x000ee20000000a00 */
[-C--:B0-----:R-:W-:Y:S02]  /*33d0*/  IMAD R4, R13, R106.reuse, RZ ;  /* 0x0000006a0d047224 */ /* 0x081fe400078e02ff */
[----:B------:R-:W-:-:S04]  /*33e0*/  IMAD.WIDE.U32 R2, R19, R106, R92 ;  /* 0x0000006a13027225 */ /* 0x000fc800078e005c */
[----:B------:R-:W-:Y:S01]  /*33f0*/  IMAD R23, R19, R107, R4 ;  /* 0x0000006b13177224 */ /* 0x000fe200078e0204 */
[----:B------:R-:W-:Y:S01]  /*3400*/  IADD3 R4, P0, R10, R2, RZ ;  /* 0x000000020a047210 */ /* 0x000fe20007f1e0ff */
[----:B-1----:R-:W-:-:S03]  /*3410*/  IMAD R2, R21, R108, RZ ;  /* 0x0000006c15027224 */ /* 0x002fc600078e02ff */
[----:B------:R-:W-:Y:S01]  /*3420*/  IADD3.X R5, R11, R3, R23, P0, !PT ;  /* 0x000000030b057210 */ /* 0x000fe200007fe417 */
[C---:B------:R-:W-:Y:S02]  /*3430*/  IMAD R21, R20.reuse, R109, R2 ;  /* 0x0000006d14157224 */ /* 0x040fe400078e0202 */
[----:B------:R-:W-:-:S04]  /*3440*/  IMAD.WIDE.U32 R2, R20, R108, R4 ;  /* 0x0000006c14027225 */ /* 0x000fc800078e0004 */
[----:B------:R-:W-:Y:S01]  /*3450*/  IMAD.IADD R3, R3, 0x1, R21 ;  /* 0x0000000103037824 */ /* 0x000fe200078e0215 */
[----:B---3--:R-:W-:-:S04]  /*3460*/  LEA R8, P0, R2, R110, 0x2 ;  /* 0x0000006e02087211 */ /* 0x008fc800078010ff */
[----:B------:R-:W-:-:S05]  /*3470*/  LEA.HI.X R9, R2, R111, R3, 0x2, P0 ;  /* 0x0000006f02097211 */ /* 0x000fca00000f1403 */
[----:B------:R0:W3:Y:S01]  /*3480*/  @P1 LDG.E.LTC128B R104, desc[UR54][R8.64] ;  /* 0x0000003608681981 */ /* 0x0000e2000c1e1920 */
[----:B------:R-:W-:Y:S01]  /*3490*/  IMAD.WIDE.U32 R2, R20, R108, R10 ;  /* 0x0000006c14027225 */ /* 0x000fe200078e000a */
[----:B------:R-:W-:Y:S01]  /*34a0*/  SHF.L.U64.HI R15, R108, 0x3, R109 ;  /* 0x000000036c0f7819 */ /* 0x000fe2000001026d */
[----:B------:R-:W-:Y:S01]  /*34b0*/  BSSY B1, `(.L_x_44) ;  /* 0x0000017000017945 */ /* 0x000fe20003800000 */
[----:B------:R-:W-:Y:S01]  /*34c0*/  ISETP.GT.AND P3, PT, R0, 0x8, P3 ;  /* 0x000000080000780c */ /* 0x000fe20001f64270 */
[----:B------:R-:W-:Y:S01]  /*34d0*/  IMAD.SHL.U32 R14, R108, 0x8, RZ ;  /* 0x000000086c0e7824 */ /* 0x000fe200078e00ff */
[----:B------:R-:W-:-:S03]  /*34e0*/  IADD3 R12, P0, R92, R2, RZ ;  /* 0x000000025c0c7210 */ /* 0x000fc60007f1e0ff */
[----:B------:R-:W-:Y:S01]  /*34f0*/  IMAD.WIDE.U32 R14, R20, R108, R14 ;  /* 0x0000006c140e7225 */ /* 0x000fe200078e000e */
[----:B------:R-:W-:Y:S02]  /*3500*/  IADD3.X R13, R93, R21, R3, P0, !PT ;  /* 0x000000155d0d7210 */ /* 0x000fe400007fe403 */
[----:B------:R-:W-:Y:S01]  /*3510*/  LEA R6, P0, R22, UR4, 0x2 ;  /* 0x0000000416067c11 */ /* 0x000fe2000f8010ff */
[----:B------:R-:W-:Y:S01]  /*3520*/  IMAD.IADD R21, R21, 0x1, R15 ;  /* 0x0000000115157824 */ /* 0x000fe200078e020f */
[----:B0-----:R-:W-:Y:S01]  /*3530*/  IADD3 R8, P2, R4, R14, RZ ;  /* 0x0000000e04087210 */ /* 0x001fe20007f5e0ff */
[----:B------:R-:W-:Y:S01]  /*3540*/  IMAD.WIDE.U32 R12, R19, R106, R12 ;  /* 0x0000006a130c7225 */ /* 0x000fe200078e000c */
[----:B------:R-:W-:-:S03]  /*3550*/  LEA.HI.X R7, R22, UR5, R7, 0x2, P0 ;  /* 0x0000000516077c11 */ /* 0x000fc600080f1407 */
[----:B------:R-:W-:Y:S01]  /*3560*/  IMAD.IADD R13, R23, 0x1, R13 ;  /* 0x00000001170d7824 */ /* 0x000fe200078e020d */
[----:B------:R-:W-:Y:S01]  /*3570*/  LEA R2, P0, R12, R110, 0x2 ;  /* 0x0000006e0c027211 */ /* 0x000fe200078010ff */
[----:B------:R-:W-:Y:S02]  /*3580*/  IMAD.X R5, R21, 0x1, R5, P2 ;  /* 0x0000000115057824 */ /* 0x000fe400010e0605 */
[----:B---3--:R-:W-:-:S04]  /*3590*/  FMUL R3, R104, R89 ;  /* 0x0000005968037220 */ /* 0x008fc80000400000 */
[----:B------:R-:W-:Y:S01]  /*35a0*/  FFMA R9, R24, R88, R3 ;  /* 0x0000005818097223 */ /* 0x000fe20000000003 */
[----:B------:R-:W-:Y:S02]  /*35b0*/  LEA.HI.X R3, R12, R111, R13, 0x2, P0 ;  /* 0x0000006f0c037211 */ /* 0x000fe400000f140d */
[----:B------:R-:W-:Y:S02]  /*35c0*/  ISETP.GT.AND P0, PT, R18, 0x1, PT ;  /* 0x000000011200780c */ /* 0x000fe40003f04270 */
[----:B------:R0:W-:Y:S01]  /*35d0*/  @P1 STG.E desc[UR54][R6.64], R9 ;  /* 0x0000000906001986 */ /* 0x0001e2000c101936 */
[----:B------:R-:W-:Y:S02]  /*35e0*/  LEA R12, P1, R8, R110, 0x2 ;  /* 0x0000006e080c7211 */ /* 0x000fe400078210ff */
[----:B------:R-:W-:-:S13]  /*35f0*/  ISETP.GT.AND P4, PT, R0, RZ, P0 ;  /* 0x000000ff0000720c */ /* 0x000fda0000784270 */
[----:B0-----:R-:W-:Y:S05]  /*3600*/  @!P4 BRA `(.L_x_45) ;  /* 0x000000000004c947 */ /* 0x001fea0003800000 */
[----:B------:R0:W5:Y:S02]  /*3610*/  LDG.E.LTC128B R104, desc[UR54][R2.64+0x4] ;  /* 0x0000043602687981 */ /* 0x000164000c1e1920 */
.L_x_45:
[----:B------:R-:W-:Y:S05]  /*3620*/  BSYNC B1 ;  /* 0x0000000000017941 */ /* 0x000fea0003800000 */
.L_x_44:
[----:B-----5:R-:W-:Y:S01]  /*3630*/  FMUL R4, R104, R89 ;  /* 0x0000005968047220 */ /* 0x020fe20000400000 */
[----:B------:R-:W-:-:S03]  /*3640*/  LEA.HI.X R13, R8, R111, R5, 0x2, P1 ;  /* 0x0000006f080d7211 */ /* 0x000fc600008f1405 */
[----:B------:R-:W-:-:S05]  /*3650*/  FFMA R25, R25, R88, R4 ;  /* 0x0000005819197223 */ /* 0x000fca0000000004 */
[----:B------:R1:W-:Y:S04]  /*3660*/  @P4 STG.E desc[UR54][R6.64+0x4], R25 ;  /* 0x0000041906004986 */ /* 0x0003e8000c101936 */
[----:B------:R-:W3:Y:S01]  /*3670*/  @P3 LDG.E.LTC128B R104, desc[UR54][R12.64] ;  /* 0x000000360c683981 */ /* 0x000ee2000c1e1920 */
[----:B------:R-:W-:Y:S01]  /*3680*/  IADD3 R10, P1, P2, R92, R14, R10 ;  /* 0x0000000e5c0a7210 */ /* 0x000fe20007a3e00a */
[----:B------:R-:W-:Y:S01]  /*3690*/  BSSY B1, `(.L_x_46) ;  /* 0x0000010000017945 */ /* 0x000fe20003800000 */
[C---:B------:R-:W-:Y:S02]  /*36a0*/  SHF.L.U64.HI R9, R96.reuse, 0x2, R95 ;  /* 0x0000000260097819 */ /* 0x040fe4000001025f */
[----:B------:R-:W-:Y:S02]  /*36b0*/  IADD3.X R11, R93, R21, R11, P1, P2 ;  /* 0x000000155d0b7210 */ /* 0x000fe40000fe440b */
[----:B------:R-:W-:-:S02]  /*36c0*/  LEA R8, P2, R96, R6, 0x2 ;  /* 0x0000000660087211 */ /* 0x000fc400078410ff */
[----:B------:R-:W-:Y:S01]  /*36d0*/  ISETP.GT.AND P0, PT, R0, 0x8, P0 ;  /* 0x000000080000780c */ /* 0x000fe20000704270 */
[----:B------:R-:W-:Y:S01]  /*36e0*/  IMAD.WIDE.U32 R10, R19, R106, R10 ;  /* 0x0000006a130a7225 */ /* 0x000fe200078e000a */
[----:B------:R-:W-:-:S03]  /*36f0*/  ISETP.GT.AND P1, PT, R18, 0x8, PT ;  /* 0x000000081200780c */ /* 0x000fc60003f24270 */
[----:B------:R-:W-:Y:S01]  /*3700*/  IMAD.X R9, R9, 0x1, R7, P2 ;  /* 0x0000000109097824 */ /* 0x000fe200010e0607 */
[----:B------:R-:W-:Y:S01]  /*3710*/  LEA R4, P4, R10, R110, 0x2 ;  /* 0x0000006e0a047211 */ /* 0x000fe200078810ff */
[----:B------:R-:W-:Y:S02]  /*3720*/  IMAD.IADD R11, R23, 0x1, R11 ;  /* 0x00000001170b7824 */ /* 0x000fe400078e020b */
[----:B---3--:R-:W-:-:S04]  /*3730*/  FMUL R5, R104, R89 ;  /* 0x0000005968057220 */ /* 0x008fc80000400000 */
[----:B------:R-:W-:Y:S01]  /*3740*/  FFMA R13, R26, R88, R5 ;  /* 0x000000581a0d7223 */ /* 0x000fe20000000005 */
[----:B------:R-:W-:-:S04]  /*3750*/  LEA.HI.X R5, R10, R111, R11, 0x2, P4 ;  /* 0x0000006f0a057211 */ /* 0x000fc800020f140b */
[----:B------:R1:W-:Y:S01]  /*3760*/  @P3 STG.E desc[UR54][R8.64], R13 ;  /* 0x0000000d08003986 */ /* 0x0003e2000c101936 */
[----:B------:R-:W-:Y:S05]  /*3770*/  @!P0 BRA `(.L_x_47) ;  /* 0x0000000000048947 */ /* 0x000fea0003800000 */
[----:B------:R3:W5:Y:S02]  /*3780*/  LDG.E.LTC128B R104, desc[UR54][R4.64+0x4] ;  /* 0x0000043604687981 */ /* 0x000764000c1e1920 */
.L_x_47:
[----:B------:R-:W-:Y:S05]  /*3790*/  BSYNC B1 ;  /* 0x0000000000017941 */ /* 0x000fea0003800000 */
.L_x_46:
[----:B-----5:R-:W-:Y:S01]  /*37a0*/  FMUL R10, R104, R89 ;  /* 0x00000059680a7220 */ /* 0x020fe20000400000 */
[----:B------:R-:W-:Y:S01]  /*37b0*/  ISETP.GT.AND P3, PT, R0, RZ, P1 ;  /* 0x000000ff0000720c */ /* 0x000fe20000f64270 */
[----:B------:R-:W-:Y:S01]  /*37c0*/  BSSY B1, `(.L_x_48) ;  /* 0x0000006000017945 */ /* 0x000fe20003800000 */
[----:B------:R-:W-:Y:S01]  /*37d0*/  ISETP.GT.AND P2, PT, R18, 0x9, PT ;  /* 0x000000091200780c */ /* 0x000fe20003f44270 */
[----:B------:R-:W-:-:S05]  /*37e0*/  FFMA R27, R27, R88, R10 ;  /* 0x000000581b1b7223 */ /* 0x000fca000000000a */
[----:B------:R4:W-:Y:S05]  /*37f0*/  @P0 STG.E desc[UR54][R8.64+0x4], R27 ;  /* 0x0000041b08000986 */ /* 0x0009ea000c101936 */
[----:B------:R-:W-:Y:S05]  /*3800*/  @!P3 BRA `(.L_x_49) ;  /* 0x000000000004b947 */ /* 0x000fea0003800000 */
[----:B------:R0:W5:Y:S02]  /*3810*/  LDG.E.LTC128B R104, desc[UR54][R2.64+0x20] ;  /* 0x0000203602687981 */ /* 0x000164000c1e1920 */
.L_x_49:
[----:B------:R-:W-:Y:S05]  /*3820*/  BSYNC B1 ;  /* 0x0000000000017941 */ /* 0x000fea0003800000 */
.L_x_48:
[----:B-----5:R-:W-:Y:S01]  /*3830*/  FMUL R11, R104, R89 ;  /* 0x00000059680b7220 */ /* 0x020fe20000400000 */
[----:B------:R-:W-:Y:S01]  /*3840*/  ISETP.GT.AND P0, PT, R0, RZ, P2 ;  /* 0x000000ff0000720c */ /* 0x000fe20001704270 */
[----:B------:R-:W-:Y:S02]  /*3850*/  BSSY B1, `(.L_x_50) ;  /* 0x0000005000017945 */ /* 0x000fe40003800000 */
[----:B------:R-:W-:-:S05]  /*3860*/  FFMA R11, R28, R88, R11 ;  /* 0x000000581c0b7223 */ /* 0x000fca000000000b */
[----:B------:R0:W-:Y:S05]  /*3870*/  @P3 STG.E desc[UR54][R6.64+0x20], R11 ;  /* 0x0000200b06003986 */ /* 0x0001ea000c101936 */
[----:B------:R-:W-:Y:S05]  /*3880*/  @!P0 BRA `(.L_x_51) ;  /* 0x0000000000048947 */ /* 0x000fea0003800000 */
[----:B------:R0:W5:Y:S02]  /*3890*/  LDG.E.LTC128B R104, desc[UR54][R2.64+0x24] ;  /* 0x0000243602687981 */ /* 0x000164000c1e1920 */
.L_x_51:
[----:B------:R-:W-:Y:S05]  /*38a0*/  BSYNC B1 ;  /* 0x0000000000017941 */ /* 0x000fea0003800000 */
.L_x_50:
[----:B-----5:R-:W-:Y:S01]  /*38b0*/  FMUL R10, R104, R89 ;  /* 0x00000059680a7220 */ /* 0x020fe20000400000 */
[----:B------:R-:W-:Y:S01]  /*38c0*/  ISETP.GT.AND P1, PT, R0, 0x8, P1 ;  /* 0x000000080000780c */ /* 0x000fe20000f24270 */
[----:B------:R-:W-:Y:S02]  /*38d0*/  BSSY B1, `(.L_x_52) ;  /* 0x0000005000017945 */ /* 0x000fe40003800000 */
[----:B------:R-:W-:-:S05]  /*38e0*/  FFMA R29, R29, R88, R10 ;  /* 0x000000581d1d7223 */ /* 0x000fca000000000a */
[----:B------:R0:W-:Y:S05]  /*38f0*/  @P0 STG.E desc[UR54][R6.64+0x24], R29 ;  /* 0x0000241d06000986 */ /* 0x0001ea000c101936 */
[----:B------:R-:W-:Y:S05]  /*3900*/  @!P1 BRA `(.L_x_53) ;  /* 0x0000000000049947 */ /* 0x000fea0003800000 */
[----:B------:R0:W5:Y:S02]  /*3910*/  LDG.E.LTC128B R104, desc[UR54][R4.64+0x20] ;  /* 0x0000203604687981 */ /* 0x000164000c1e1920 */
.L_x_53:
[----:B------:R-:W-:Y:S05]  /*3920*/  BSYNC B1 ;  /* 0x0000000000017941 */ /* 0x000fea0003800000 */
.L_x_52:
[----:B0----5:R-:W-:Y:S01]  /*3930*/  FMUL R11, R104, R89 ;  /* 0x00000059680b7220 */ /* 0x021fe20000400000 */
[----:B------:R-:W-:Y:S01]  /*3940*/  ISETP.GT.AND P2, PT, R0, 0x8, P2 ;  /* 0x000000080000780c */ /* 0x000fe20001744270 */
[----:B------:R-:W-:Y:S01]  /*3950*/  BSSY B1, `(.L_x_54) ;  /* 0x0000006000017945 */ /* 0x000fe20003800000 */
[----:B------:R-:W-:Y:S01]  /*3960*/  ISETP.GT.AND P0, PT, R18, 0x10, PT ;  /* 0x000000101200780c */ /* 0x000fe20003f04270 */
[----:B------:R-:W-:-:S05]  /*3970*/  FFMA R11, R30, R88, R11 ;  /* 0x000000581e0b7223 */ /* 0x000fca000000000b */
[----:B------:R0:W-:Y:S05]  /*3980*/  @P1 STG.E desc[UR54][R8.64+0x20], R11 ;  /* 0x0000200b08001986 */ /* 0x0001ea000c101936 */
[----:B------:R-:W-:Y:S05]  /*3990*/  @!P2 BRA `(.L_x_55) ;  /* 0x000000000004a947 */ /* 0x000fea0003800000 */
[----:B------:R0:W5:Y:S02]  /*39a0*/  LDG.E.LTC128B R104, desc[UR54][R4.64+0x24] ;  /* 0x0000243604687981 */ /* 0x000164000c1e1920 */
.L_x_55:
[----:B------:R-:W-:Y:S05]  /*39b0*/  BSYNC B1 ;  /* 0x0000000000017941 */ /* 0x000fea0003800000 */
.L_x_54:
        /* <DEDUP_REMOVED lines=8> */
.L_x_57:
[----:B------:R-:W-:Y:S05]  /*3a40*/  BSYNC B1 ;  /* 0x0000000000017941 */ /* 0x000fea0003800000 */
.L_x_56:
[----:B0----5:R-:W-:Y:S01]  /*3a50*/  FMUL R11, R104, R89 ;  /* 0x00000059680b7220 */ /* 0x021fe20000400000 */
[----:B------:R-:W-:Y:S01]  /*3a60*/  ISETP.GT.AND P2, PT, R0, RZ, P1 ;  /* 0x000000ff0000720c */ /* 0x000fe20000f44270 */
[----:B------:R-:W-:Y:S02]  /*3a70*/  BSSY B1, `(.L_x_58) ;  /* 0x0000005000017945 */ /* 0x000fe40003800000 */
[----:B------:R-:W-:-:S05]  /*3a80*/  FFMA R11, R32, R88, R11 ;  /* 0x00000058200b7223 */ /* 0x000fca000000000b */
[----:B------:R0:W-:Y:S05]  /*3a90*/  @P3 STG.E desc[UR54][R6.64+0x40], R11 ;  /* 0x0000400b06003986 */ /* 0x0001ea000c101936 */
[----:B------:R-:W-:Y:S05]  /*3aa0*/  @!P2 BRA `(.L_x_59) ;  /* 0x000000000004a947 */ /* 0x000fea0003800000 */
[----:B------:R0:W5:Y:S02]  /*3ab0*/  LDG.E.LTC128B R104, desc[UR54][R2.64+0x44] ;  /* 0x0000443602687981 */ /* 0x000164000c1e1920 */
.L_x_59:
[----:B------:R-:W-:Y:S05]  /*3ac0*/  BSYNC B1 ;  /* 0x0000000000017941 */ /* 0x000fea0003800000 */
.L_x_58:
[----:B-----5:R-:W-:Y:S01]  /*3ad0*/  FMUL R10, R104, R89 ;  /* 0x00000059680a7220 */ /* 0x020fe20000400000 */
[----:B------:R-:W-:Y:S01]  /*3ae0*/  ISETP.GT.AND P0, PT, R0, 0x8, P0 ;  /* 0x000000080000780c */ /* 0x000fe20000704270 */
[----:B------:R-:W-:Y:S02]  /*3af0*/  BSSY B1, `(.L_x_60) ;  /* 0x0000005000017945 */ /* 0x000fe40003800000 */
[----:B------:R-:W-:-:S05]  /*3b00*/  FFMA R33, R33, R88, R10 ;  /* 0x0000005821217223 */ /* 0x000fca000000000a */
[----:B------:R0:W-:Y:S05]  /*3b10*/  @P2 STG.E desc[UR54][R6.64+0x44], R33 ;  /* 0x0000442106002986 */ /* 0x0001ea000c101936 */
[----:B------:R-:W-:Y:S05]  /*3b20*/  @!P0 BRA `(.L_x_61) ;  /* 0x0000000000048947 */ /* 0x000fea0003800000 */
[----:B------:R0:W5:Y:S02]  /*3b30*/  LDG.E.LTC128B R104, desc[UR54][R4.64+0x40] ;  /* 0x0000403604687981 */ /* 0x000164000c1e1920 */
.L_x_61:
[----:B------:R-:W-:Y:S05]  /*3b40*/  BSYNC B1 ;  /* 0x0000000000017941 */ /* 0x000fea0003800000 */
.L_x_60:
        /* <DEDUP_REMOVED lines=8> */
.L_x_63:
[----:B------:R-:W-:Y:S05]  /*3bd0*/  BSYNC B1 ;  /* 0x0000000000017941 */ /* 0x000fea0003800000 */
.L_x_62:
        /* <DEDUP_REMOVED lines=8> */
.L_x_65:
[----:B------:R-:W-:Y:S05]  /*3c60*/  BSYNC B1 ;  /* 0x0000000000017941 */ /* 0x000fea0003800000 */
.L_x_64:
[----:B0----5:R-:W-:Y:S01]  /*3c70*/  FMUL R11, R104, R89 ;  /* 0x00000059680b7220 */ /* 0x021fe20000400000 */
[----:B------:R-:W-:Y:S01]  /*3c80*/  ISETP.GT.AND P1, PT, R0, RZ, P0 ;  /* 0x000000ff0000720c */ /* 0x000fe20000724270 */
[----:B------:R-:W-:Y:S02]  /*3c90*/  BSSY B1, `(.L_x_66) ;  /* 0x0000005000017945 */ /* 0x000fe40003800000 */
[----:B------:R-:W-:-:S05]  /*3ca0*/  FFMA R11, R36, R88, R11 ;  /* 0x00000058240b7223 */ /* 0x000fca000000000b */
[----:B------:R0:W-:Y:S05]  /*3cb0*/  @P3 STG.E desc[UR54][R6.64+0x60], R11 ;  /* 0x0000600b06003986 */ /* 0x0001ea000c101936 */
[----:B------:R-:W-:Y:S05]  /*3cc0*/  @!P1 BRA `(.L_x_67) ;  /* 0x0000000000049947 */ /* 0x000fea0003800000 */
[----:B------:R0:W5:Y:S02]  /*3cd0*/  LDG.E.LTC128B R104, desc[UR54][R2.64+0x64] ;  /* 0x0000643602687981 */ /* 0x000164000c1e1920 */
.L_x_67:
[----:B------:R-:W-:Y:S05]  /*3ce0*/  BSYNC B1 ;  /* 0x0000000000017941 */ /* 0x000fea0003800000 */
.L_x_66:
[----:B-----5:R-:W-:Y:S01]  /*3cf0*/  FMUL R10, R104, R89 ;  /* 0x00000059680a7220 */ /* 0x020fe20000400000 */
[----:B------:R-:W-:Y:S01]  /*3d00*/  ISETP.GT.AND P2, PT, R0, 0x8, P2 ;  /* 0x000000080000780c */ /* 0x000fe20001744270 */
[----:B------:R-:W-:Y:S02]  /*3d10*/  BSSY B1, `(.L_x_68) ;  /* 0x0000005000017945 */ /* 0x000fe40003800000 */
[----:B------:R-:W-:-:S05]  /*3d20*/  FFMA R37, R37, R88, R10 ;  /* 0x0000005825257223 */ /* 0x000fca000000000a */
[----:B------:R0:W-:Y:S05]  /*3d30*/  @P1 STG.E desc[UR54][R6.64+0x64], R37 ;  /* 0x0000642506001986 */ /* 0x0001ea000c101936 */
[----:B------:R-:W-:Y:S05]  /*3d40*/  @!P2 BRA `(.L_x_69) ;  /* 0x000000000004a947 */ /* 0x000fea0003800000 */
[----:B------:R0:W5:Y:S02]  /*3d50*/  LDG.E.LTC128B R104, desc[UR54][R4.64+0x60] ;  /* 0x0000603604687981 */ /* 0x000164000c1e1920 */
.L_x_69:
[----:B------:R-:W-:Y:S05]  /*3d60*/  BSYNC B1 ;  /* 0x0000000000017941 */ /* 0x000fea0003800000 */
.L_x_68:
        /* <DEDUP_REMOVED lines=8> */
.L_x_71:
[----:B------:R-:W-:Y:S05]  /*3df0*/  BSYNC B1 ;  /* 0x0000000000017941 */ /* 0x000fea0003800000 */
.L_x_70:
        /* <DEDUP_REMOVED lines=8> */
.L_x_73:
[----:B------:R-:W-:Y:S05]  /*3e80*/  BSYNC B1 ;  /* 0x0000000000017941 */ /* 0x000fea0003800000 */
.L_x_72:
[----:B0----5:R-:W-:Y:S01]  /*3e90*/  FMUL R11, R104, R89 ;  /* 0x00000059680b7220 */ /* 0x021fe20000400000 */
[----:B------:R-:W-:Y:S01]  /*3ea0*/  ISETP.GT.AND P0, PT, R0, RZ, P2 ;  /* 0x000000ff0000720c */ /* 0x000fe20001704270 */
[----:B------:R-:W-:Y:S02]  /*3eb0*/  BSSY B1, `(.L_x_74) ;  /* 0x0000005000017945 */ /* 0x000fe40003800000 */
[----:B------:R-:W-:-:S05]  /*3ec0*/  FFMA R11, R40, R88, R11 ;  /* 0x00000058280b7223 */ /* 0x000fca000000000b */
[----:B------:R0:W-:Y:S05]  /*3ed0*/  @P3 STG.E desc[UR54][R6.64+0x80], R11 ;  /* 0x0000800b06003986 */ /* 0x0001ea000c101936 */
[----:B------:R-:W-:Y:S05]  /*3ee0*/  @!P0 BRA `(.L_x_75) ;  /* 0x0000000000048947 */ /* 0x000fea0003800000 */
[----:B------:R0:W5:Y:S02]  /*3ef0*/  LDG.E.LTC128B R104, desc[UR54][R2.64+0x84] ;  /* 0x0000843602687981 */ /* 0x000164000c1e1920 */
.L_x_75:
[----:B------:R-:W-:Y:S05]  /*3f00*/  BSYNC B1 ;  /* 0x0000000000017941 */ /* 0x000fea0003800000 */
.L_x_74:
[----:B-----5:R-:W-:Y:S01]  /*3f10*/  FMUL R10, R104, R89 ;  /* 0x00000059680a7220 */ /* 0x020fe20000400000 */
[----:B------:R-:W-:Y:S01]  /*3f20*/  ISETP.GT.AND P1, PT, R0, 0x8, P1 ;  /* 0x000000080000780c */ /* 0x000fe20000f24270 */
[----:B------:R-:W-:Y:S02]  /*3f30*/  BSSY B1, `(.L_x_76) ;  /* 0x0000005000017945 */ /* 0x000fe40003800000 */
[----:B------:R-:W-:-:S05]  /*3f40*/  FFMA R41, R41, R88, R10 ;  /* 0x0000005829297223 */ /* 0x000fca000000000a */
[----:B------:R0:W-:Y:S05]  /*3f50*/  @P0 STG.E desc[UR54][R6.64+0x84], R41 ;  /* 0x0000842906000986 */ /* 0x0001ea000c101936 */
[----:B------:R-:W-:Y:S05]  /*3f60*/  @!P1 BRA `(.L_x_77) ;  /* 0x0000000000049947 */ /* 0x000fea0003800000 */
[----:B------:R0:W5:Y:S02]  /*3f70*/  LDG.E.LTC128B R104, desc[UR54][R4.64+0x80] ;  /* 0x0000803604687981 */ /* 0x000164000c1e1920 */
.L_x_77:
[----:B------:R-:W-:Y:S05]  /*3f80*/  BSYNC B1 ;  /* 0x0000000000017941 */ /* 0x000fea0003800000 */
.L_x_76:
        /* <DEDUP_REMOVED lines=8> */
.L_x_79:
[----:B------:R-:W-:Y:S05]  /*4010*/  BSYNC B1 ;  /* 0x0000000000017941 */ /* 0x000fea0003800000 */
.L_x_78:
        /* <DEDUP_REMOVED lines=8> */
.L_x_81:
[----:B------:R-:W-:Y:S05]  /*40a0*/  BSYNC B1 ;  /* 0x0000000000017941 */ /* 0x000fea0003800000 */
.L_x_80:
[----:B0----5:R-:W-:Y:S01]  /*40b0*/  FMUL R11, R104, R89 ;  /* 0x00000059680b7220 */ /* 0x021fe20000400000 */
[----:B------:R-:W-:Y:S01]  /*40c0*/  ISETP.GT.AND P2, PT, R0, RZ, P1 ;  /* 0x000000ff0000720c */ /* 0x000fe20000f44270 */
[----:B------:R-:W-:Y:S02]  /*40d0*/  BSSY B1, `(.L_x_82) ;  /* 0x0000005000017945 */ /* 0x000fe40003800000 */
[----:B------:R-:W-:-:S05]  /*40e0*/  FFMA R11, R44, R88, R11 ;  /* 0x000000582c0b7223 */ /* 0x000fca000000000b */
[----:B------:R0:W-:Y:S05]  /*40f0*/  @P3 STG.E desc[UR54][R6.64+0xa0], R11 ;  /* 0x0000a00b06003986 */ /* 0x0001ea000c101936 */
[----:B------:R-:W-:Y:S05]  /*4100*/  @!P2 BRA `(.L_x_83) ;  /* 0x000000000004a947 */ /* 0x000fea0003800000 */
[----:B------:R0:W5:Y:S02]  /*4110*/  LDG.E.LTC128B R104, desc[UR54][R2.64+0xa4] ;  /* 0x0000a43602687981 */ /* 0x000164000c1e1920 */
.L_x_83:
[----:B------:R-:W-:Y:S05]  /*4120*/  BSYNC B1 ;  /* 0x0000000000017941 */ /* 0x000fea0003800000 */
.L_x_82:
[----:B-----5:R-:W-:Y:S01]  /*4130*/  FMUL R10, R104, R89 ;  /* 0x00000059680a7220 */ /* 0x020fe20000400000 */
[----:B------:R-:W-:Y:S01]  /*4140*/  ISETP.GT.AND P0, PT, R0, 0x8, P0 ;  /* 0x000000080000780c */ /* 0x000fe20000704270 */
[----:B------:R-:W-:Y:S02]  /*4150*/  BSSY B1, `(.L_x_84) ;  /* 0x0000005000017945 */ /* 0x000fe40003800000 */
[----:B------:R-:W-:-:S05]  /*4160*/  FFMA R45, R45, R88, R10 ;  /* 0x000000582d2d7223 */ /* 0x000fca000000000a */
[----:B------:R0:W-:Y:S05]  /*4170*/  @P2 STG.E desc[UR54][R6.64+0xa4], R45 ;  /* 0x0000a42d06002986 */ /* 0x0001ea000c101936 */
[----:B------:R-:W-:Y:S05]  /*4180*/  @!P0 BRA `(.L_x_85) ;  /* 0x0000000000048947 */ /* 0x000fea0003800000 */
[----:B------:R0:W5:Y:S02]  /*4190*/  LDG.E.LTC128B R104, desc[UR54][R4.64+0xa0] ;  /* 0x0000a03604687981 */ /* 0x000164000c1e1920 */
.L_x_85:
[----:B------:R-:W-:Y:S05]  /*41a0*/  BSYNC B1 ;  /* 0x0000000000017941 */ /* 0x000fea0003800000 */
.L_x_84:
        /* <DEDUP_REMOVED lines=8> */
.L_x_87:
[----:B------:R-:W-:Y:S05]  /*4230*/  BSYNC B1 ;  /* 0x0000000000017941 */ /* 0x000fea0003800000 */
.L_x_86:
        /* <DEDUP_REMOVED lines=8> */
.L_x_89:
[----:B------:R-:W-:Y:S05]  /*42c0*/  BSYNC B1 ;  /* 0x0000000000017941 */ /* 0x000fea0003800000 */
.L_x_88:
[----:B0----5:R-:W-:Y:S01]  /*42d0*/  FMUL R11, R104, R89 ;  /* 0x00000059680b7220 */ /* 0x021fe20000400000 */
[----:B------:R-:W-:Y:S01]  /*42e0*/  ISETP.GT.AND P1, PT, R0, RZ, P0 ;  /* 0x000000ff0000720c */ /* 0x000fe20000724270 */
[----:B------:R-:W-:Y:S02]  /*42f0*/  BSSY B1, `(.L_x_90) ;  /* 0x0000005000017945 */ /* 0x000fe40003800000 */
[----:B------:R-:W-:-:S05]  /*4300*/  FFMA R11, R48, R88, R11 ;  /* 0x00000058300b7223 */ /* 0x000fca000000000b */
[----:B------:R0:W-:Y:S05]  /*4310*/  @P3 STG.E desc[UR54][R6.64+0xc0], R11 ;  /* 0x0000c00b06003986 */ /* 0x0001ea000c101936 */
[----:B------:R-:W-:Y:S05]  /*4320*/  @!P1 BRA `(.L_x_91) ;  /* 0x0000000000049947 */ /* 0x000fea0003800000 */
[----:B------:R0:W5:Y:S02]  /*4330*/  LDG.E.LTC128B R104, desc[UR54][R2.64+0xc4] ;  /* 0x0000c43602687981 */ /* 0x000164000c1e1920 */
.L_x_91:
[----:B------:R-:W-:Y:S05]  /*4340*/  BSYNC B1 ;  /* 0x0000000000017941 */ /* 0x000fea0003800000 */
.L_x_90:
[----:B-----5:R-:W-:Y:S01]  /*4350*/  FMUL R10, R104, R89 ;  /* 0x00000059680a7220 */ /* 0x020fe20000400000 */
[----:B------:R-:W-:Y:S01]  /*4360*/  ISETP.GT.AND P2, PT, R0, 0x8, P2 ;  /* 0x000000080000780c */ /* 0x000fe20001744270 */
[----:B------:R-:W-:Y:S02]  /*4370*/  BSSY B1, `(.L_x_92) ;  /* 0x0000005000017945 */ /* 0x000fe40003800000 */
[----:B------:R-:W-:-:S05]  /*4380*/  FFMA R49, R49, R88, R10 ;  /* 0x0000005831317223 */ /* 0x000fca000000000a */
[----:B------:R0:W-:Y:S05]  /*4390*/  @P1 STG.E desc[UR54][R6.64+0xc4], R49 ;  /* 0x0000c43106001986 */ /* 0x0001ea000c101936 */
[----:B------:R-:W-:Y:S05]  /*43a0*/  @!P2 BRA `(.L_x_93) ;  /* 0x000000000004a947 */ /* 0x000fea0003800000 */
[----:B------:R0:W5:Y:S02]  /*43b0*/  LDG.E.LTC128B R104, desc[UR54][R4.64+0xc0] ;  /* 0x0000c03604687981 */ /* 0x000164000c1e1920 */
.L_x_93:
[----:B------:R-:W-:Y:S05]  /*43c0*/  BSYNC B1 ;  /* 0x0000000000017941 */ /* 0x000fea0003800000 */
.L_x_92:
        /* <DEDUP_REMOVED lines=8> */
.L_x_95:
[----:B------:R-:W-:Y:S05]  /*4450*/  BSYNC B1 ;  /* 0x0000000000017941 */ /* 0x000fea0003800000 */
.L_x_94:
        /* <DEDUP_REMOVED lines=8> */
.L_x_97:
[----:B------:R-:W-:Y:S05]  /*44e0*/  BSYNC B1 ;  /* 0x0000000000017941 */ /* 0x000fea0003800000 */
.L_x_96:
[----:B0----5:R-:W-:Y:S01]  /*44f0*/  FMUL R11, R104, R89 ;  /* 0x00000059680b7220 */ /* 0x021fe20000400000 */
[----:B------:R-:W-:Y:S01]  /*4500*/  ISETP.GT.AND P0, PT, R0, RZ, P2 ;  /* 0x000000ff0000720c */ /* 0x000fe20001704270 */
[----:B------:R-:W-:Y:S02]  /*4510*/  BSSY B1, `(.L_x_98) ;  /* 0x0000005000017945 */ /* 0x000fe40003800000 */
[----:B------:R-:W-:-:S05]  /*4520*/  FFMA R11, R52, R88, R11 ;  /* 0x00000058340b7223 */ /* 0x000fca000000000b */
[----:B------:R0:W-:Y:S05]  /*4530*/  @P3 STG.E desc[UR54][R6.64+0xe0], R11 ;  /* 0x0000e00b06003986 */ /* 0x0001ea000c101936 */
[----:B------:R-:W-:Y:S05]  /*4540*/  @!P0 BRA `(.L_x_99) ;  /* 0x0000000000048947 */ /* 0x000fea0003800000 */
[----:B------:R0:W5:Y:S02]  /*4550*/  LDG.E.LTC128B R104, desc[UR54][R2.64+0xe4] ;  /* 0x0000e43602687981 */ /* 0x000164000c1e1920 */
.L_x_99:
[----:B------:R-:W-:Y:S05]  /*4560*/  BSYNC B1 ;  /* 0x0000000000017941 */ /* 0x000fea0003800000 */
.L_x_98:
[----:B-----5:R-:W-:Y:S01]  /*4570*/  FMUL R10, R104, R89 ;  /* 0x00000059680a7220 */ /* 0x020fe20000400000 */
[----:B------:R-:W-:Y:S01]  /*4580*/  ISETP.GT.AND P1, PT, R0, 0x8, P1 ;  /* 0x000000080000780c */ /* 0x000fe20000f24270 */
[----:B------:R-:W-:Y:S02]  /*4590*/  BSSY B1, `(.L_x_100) ;  /* 0x0000005000017945 */ /* 0x000fe40003800000 */
[----:B------:R-:W-:-:S05]  /*45a0*/  FFMA R53, R53, R88, R10 ;  /* 0x0000005835357223 */ /* 0x000fca000000000a */
[----:B------:R0:W-:Y:S05]  /*45b0*/  @P0 STG.E desc[UR54][R6.64+0xe4], R53 ;  /* 0x0000e43506000986 */ /* 0x0001ea000c101936 */
[----:B------:R-:W-:Y:S05]  /*45c0*/  @!P1 BRA `(.L_x_101) ;  /* 0x0000000000049947 */ /* 0x000fea0003800000 */
[----:B------:R0:W5:Y:S02]  /*45d0*/  LDG.E.LTC128B R104, desc[UR54][R4.64+0xe0] ;  /* 0x0000e03604687981 */ /* 0x000164000c1e1920 */
.L_x_101:
[----:B------:R-:W-:Y:S05]  /*45e0*/  BSYNC B1 ;  /* 0x0000000000017941 */ /* 0x000fea0003800000 */
.L_x_100:
        /* <DEDUP_REMOVED lines=8> */
.L_x_103:
[----:B------:R-:W-:Y:S05]  /*4670*/  BSYNC B1 ;  /* 0x0000000000017941 */ /* 0x000fea0003800000 */
.L_x_102:
        /* <DEDUP_REMOVED lines=8> */
.L_x_105:
[----:B------:R-:W-:Y:S05]  /*4700*/  BSYNC B1 ;  /* 0x0000000000017941 */ /* 0x000fea0003800000 */
.L_x_104:
[----:B0----5:R-:W-:Y:S01]  /*4710*/  FMUL R11, R104, R89 ;  /* 0x00000059680b7220 */ /* 0x021fe20000400000 */
[----:B------:R-:W-:Y:S01]  /*4720*/  ISETP.GT.AND P2, PT, R0, RZ, P1 ;  /* 0x000000ff0000720c */ /* 0x000fe20000f44270 */
[----:B------:R-:W-:Y:S02]  /*4730*/  BSSY B1, `(.L_x_106) ;  /* 0x0000005000017945 */ /* 0x000fe40003800000 */
[----:B------:R-:W-:-:S05]  /*4740*/  FFMA R11, R56, R88, R11 ;  /* 0x00000058380b7223 */ /* 0x000fca000000000b */
[----:B------:R0:W-:Y:S05]  /*4750*/  @P3 STG.E desc[UR54][R6.64+0x100], R11 ;  /* 0x0001000b06003986 */ /* 0x0001ea000c101936 */
[----:B------:R-:W-:Y:S05]  /*4760*/  @!P2 BRA `(.L_x_107) ;  /* 0x000000000004a947 */ /* 0x000fea0003800000 */
[----:B------:R0:W5:Y:S02]  /*4770*/  LDG.E.LTC128B R104, desc[UR54][R2.64+0x104] ;  /* 0x0001043602687981 */ /* 0x000164000c1e1920 */
.L_x_107:
[----:B------:R-:W-:Y:S05]  /*4780*/  BSYNC B1 ;  /* 0x0000000000017941 */ /* 0x000fea0003800000 */
.L_x_106:
[----:B-----5:R-:W-:Y:S01]  /*4790*/  FMUL R10, R104, R89 ;  /* 0x00000059680a7220 */ /* 0x020fe20000400000 */
[----:B------:R-:W-:Y:S01]  /*47a0*/  ISETP.GT.AND P0, PT, R0, 0x8, P0 ;  /* 0x000000080000780c */ /* 0x000fe20000704270 */
[----:B------:R-:W-:Y:S02]  /*47b0*/  BSSY B1, `(.L_x_108) ;  /* 0x0000005000017945 */ /* 0x000fe40003800000 */
[----:B------:R-:W-:-:S05]  /*47c0*/  FFMA R57, R57, R88, R10 ;  /* 0x0000005839397223 */ /* 0x000fca000000000a */
[----:B------:R0:W-:Y:S05]  /*47d0*/  @P2 STG.E desc[UR54][R6.64+0x104], R57 ;  /* 0x0001043906002986 */ /* 0x0001ea000c101936 */
[----:B------:R-:W-:Y:S05]  /*47e0*/  @!P0 BRA `(.L_x_109) ;  /* 0x0000000000048947 */ /* 0x000fea0003800000 */
[----:B------:R0:W5:Y:S02]  /*47f0*/  LDG.E.LTC128B R104, desc[UR54][R4.64+0x100] ;  /* 0x0001003604687981 */ /* 0x000164000c1e1920 */
.L_x_109:
[----:B------:R-:W-:Y:S05]  /*4800*/  BSYNC B1 ;  /* 0x0000000000017941 */ /* 0x000fea0003800000 */
.L_x_108:
        /* <DEDUP_REMOVED lines=8> */
.L_x_111:
[----:B------:R-:W-:Y:S05]  /*4890*/  BSYNC B1 ;  /* 0x0000000000017941 */ /* 0x000fea0003800000 */
.L_x_110:
        /* <DEDUP_REMOVED lines=8> */
.L_x_113:
[----:B------:R-:W-:Y:S05]  /*4920*/  BSYNC B1 ;  /* 0x0000000000017941 */ /* 0x000fea0003800000 */
.L_x_112:
[----:B0----5:R-:W-:Y:S01]  /*4930*/  FMUL R11, R104, R89 ;  /* 0x00000059680b7220 */ /* 0x021fe20000400000 */
[----:B------:R-:W-:Y:S01]  /*4940*/  ISETP.GT.AND P1, PT, R0, RZ, P0 ;  /* 0x000000ff0000720c */ /* 0x000fe20000724270 */
[----:B------:R-:W-:Y:S02]  /*4950*/  BSSY B1, `(.L_x_114) ;  /* 0x0000005000017945 */ /* 0x000fe40003800000 */
[----:B------:R-:W-:-:S05]  /*4960*/  FFMA R11, R60, R88, R11 ;  /* 0x000000583c0b7223 */ /* 0x000fca000000000b */
[----:B------:R0:W-:Y:S05]  /*4970*/  @P3 STG.E desc[UR54][R6.64+0x120], R11 ;  /* 0x0001200b06003986 */ /* 0x0001ea000c101936 */
[----:B------:R-:W-:Y:S05]  /*4980*/  @!P1 BRA `(.L_x_115) ;  /* 0x0000000000049947 */ /* 0x000fea0003800000 */
[----:B------:R0:W5:Y:S02]  /*4990*/  LDG.E.LTC128B R104, desc[UR54][R2.64+0x124] ;  /* 0x0001243602687981 */ /* 0x000164000c1e1920 */
.L_x_115:
[----:B------:R-:W-:Y:S05]  /*49a0*/  BSYNC B1 ;  /* 0x0000000000017941 */ /* 0x000fea0003800000 */
.L_x_114:
[----:B-----5:R-:W-:Y:S01]  /*49b0*/  FMUL R10, R104, R89 ;  /* 0x00000059680a7220 */ /* 0x020fe20000400000 */
[----:B------:R-:W-:Y:S01]  /*49c0*/  ISETP.GT.AND P2, PT, R0, 0x8, P2 ;  /* 0x000000080000780c */ /* 0x000fe20001744270 */
[----:B------:R-:W-:Y:S02]  /*49d0*/  BSSY B1, `(.L_x_116) ;  /* 0x0000005000017945 */ /* 0x000fe40003800000 */
[----:B------:R-:W-:-:S05]  /*49e0*/  FFMA R61, R61, R88, R10 ;  /* 0x000000583d3d7223 */ /* 0x000fca000000000a */
[----:B------:R0:W-:Y:S05]  /*49f0*/  @P1 STG.E desc[UR54][R6.64+0x124], R61 ;  /* 0x0001243d06001986 */ /* 0x0001ea000c101936 */
[----:B------:R-:W-:Y:S05]  /*4a00*/  @!P2 BRA `(.L_x_117) ;  /* 0x000000000004a947 */ /* 0x000fea0003800000 */
[----:B------:R0:W5:Y:S02]  /*4a10*/  LDG.E.LTC128B R104, desc[UR54][R4.64+0x120] ;  /* 0x0001203604687981 */ /* 0x000164000c1e1920 */
.L_x_117:
[----:B------:R-:W-:Y:S05]  /*4a20*/  BSYNC B1 ;  /* 0x0000000000017941 */ /* 0x000fea0003800000 */
.L_x_116:
        /* <DEDUP_REMOVED lines=8> */
.L_x_119:
[----:B------:R-:W-:Y:S05]  /*4ab0*/  BSYNC B1 ;  /* 0x0000000000017941 */ /* 0x000fea0003800000 */
.L_x_118:
        /* <DEDUP_REMOVED lines=8> */
.L_x_121:
[----:B------:R-:W-:Y:S05]  /*4b40*/  BSYNC B1 ;  /* 0x0000000000017941 */ /* 0x000fea0003800000 */
.L_x_120:
[----:B0----5:R-:W-:Y:S01]  /*4b50*/  FMUL R11, R104, R89 ;  /* 0x00000059680b7220 */ /* 0x021fe20000400000 */
[----:B------:R-:W-:Y:S01]  /*4b60*/  ISETP.GT.AND P0, PT, R0, RZ, P2 ;  /* 0x000000ff0000720c */ /* 0x000fe20001704270 */
[----:B------:R-:W-:Y:S02]  /*4b70*/  BSSY B1, `(.L_x_122) ;  /* 0x0000005000017945 */ /* 0x000fe40003800000 */
[----:B------:R-:W-:-:S05]  /*4b80*/  FFMA R11, R64, R88, R11 ;  /* 0x00000058400b7223 */ /* 0x000fca000000000b */
[----:B------:R0:W-:Y:S05]  /*4b90*/  @P3 STG.E desc[UR54][R6.64+0x140], R11 ;  /* 0x0001400b06003986 */ /* 0x0001ea000c101936 */
[----:B------:R-:W-:Y:S05]  /*4ba0*/  @!P0 BRA `(.L_x_123) ;  /* 0x0000000000048947 */ /* 0x000fea0003800000 */
[----:B------:R0:W5:Y:S02]  /*4bb0*/  LDG.E.LTC128B R104, desc[UR54][R2.64+0x144] ;  /* 0x0001443602687981 */ /* 0x000164000c1e1920 */
.L_x_123:
[----:B------:R-:W-:Y:S05]  /*4bc0*/  BSYNC B1 ;  /* 0x0000000000017941 */ /* 0x000fea0003800000 */
.L_x_122:
[----:B-----5:R-:W-:Y:S01]  /*4bd0*/  FMUL R10, R104, R89 ;  /* 0x00000059680a7220 */ /* 0x020fe20000400000 */
[----:B------:R-:W-:Y:S01]  /*4be0*/  ISETP.GT.AND P1, PT, R0, 0x8, P1 ;  /* 0x000000080000780c */ /* 0x000fe20000f24270 */
[----:B------:R-:W-:Y:S02]  /*4bf0*/  BSSY B1, `(.L_x_124) ;  /* 0x0000005000017945 */ /* 0x000fe40003800000 */
[----:B------:R-:W-:-:S05]  /*4c00*/  FFMA R65, R65, R88, R10 ;  /* 0x0000005841417223 */ /* 0x000fca000000000a */
[----:B------:R0:W-:Y:S05]  /*4c10*/  @P0 STG.E desc[UR54][R6.64+0x144], R65 ;  /* 0x0001444106000986 */ /* 0x0001ea000c101936 */
[----:B------:R-:W-:Y:S05]  /*4c20*/  @!P1 BRA `(.L_x_125) ;  /* 0x0000000000049947 */ /* 0x000fea0003800000 */
[----:B------:R0:W5:Y:S02]  /*4c30*/  LDG.E.LTC128B R104, desc[UR54][R4.64+0x140] ;  /* 0x0001403604687981 */ /* 0x000164000c1e1920 */
.L_x_125:
[----:B------:R-:W-:Y:S05]  /*4c40*/  BSYNC B1 ;  /* 0x0000000000017941 */ /* 0x000fea0003800000 */
.L_x_124:
        /* <DEDUP_REMOVED lines=8> */
.L_x_127:
[----:B------:R-:W-:Y:S05]  /*4cd0*/  BSYNC B1 ;  /* 0x0000000000017941 */ /* 0x000fea0003800000 */
.L_x_126:
        /* <DEDUP_REMOVED lines=8> */
.L_x_129:
[----:B------:R-:W-:Y:S05]  /*4d60*/  BSYNC B1 ;  /* 0x0000000000017941 */ /* 0x000fea0003800000 */
.L_x_128:
[----:B0----5:R-:W-:Y:S01]  /*4d70*/  FMUL R11, R104, R89 ;  /* 0x00000059680b7220 */ /* 0x021fe20000400000 */
[----:B------:R-:W-:Y:S01]  /*4d80*/  ISETP.GT.AND P2, PT, R0, RZ, P1 ;  /* 0x000000ff0000720c */ /* 0x000fe20000f44270 */
[----:B------:R-:W-:Y:S02]  /*4d90*/  BSSY B1, `(.L_x_130) ;  /* 0x0000005000017945 */ /* 0x000fe40003800000 */
[----:B------:R-:W-:-:S05]  /*4da0*/  FFMA R11, R68, R88, R11 ;  /* 0x00000058440b7223 */ /* 0x000fca000000000b */
[----:B------:R0:W-:Y:S05]  /*4db0*/  @P3 STG.E desc[UR54][R6.64+0x160], R11 ;  /* 0x0001600b06003986 */ /* 0x0001ea000c101936 */
[----:B------:R-:W-:Y:S05]  /*4dc0*/  @!P2 BRA `(.L_x_131) ;  /* 0x000000000004a947 */ /* 0x000fea0003800000 */
[----:B------:R0:W5:Y:S02]  /*4dd0*/  LDG.E.LTC128B R104, desc[UR54][R2.64+0x164] ;  /* 0x0001643602687981 */ /* 0x000164000c1e1920 */
.L_x_131:
[----:B------:R-:W-:Y:S05]  /*4de0*/  BSYNC B1 ;  /* 0x0000000000017941 */ /* 0x000fea0003800000 */
.L_x_130:
[----:B-----5:R-:W-:Y:S01]  /*4df0*/  FMUL R10, R104, R89 ;  /* 0x00000059680a7220 */ /* 0x020fe20000400000 */
[----:B------:R-:W-:Y:S01]  /*4e00*/  ISETP.GT.AND P0, PT, R0, 0x8, P0 ;  /* 0x000000080000780c */ /* 0x000fe20000704270 */
[----:B------:R-:W-:Y:S02]  /*4e10*/  BSSY B1, `(.L_x_132) ;  /* 0x0000005000017945 */ /* 0x000fe40003800000 */
[----:B------:R-:W-:-:S05]  /*4e20*/  FFMA R69, R69, R88, R10 ;  /* 0x0000005845457223 */ /* 0x000fca000000000a */
[----:B------:R0:W-:Y:S05]  /*4e30*/  @P2 STG.E desc[UR54][R6.64+0x164], R69 ;  /* 0x0001644506002986 */ /* 0x0001ea000c101936 */
[----:B------:R-:W-:Y:S05]  /*4e40*/  @!P0 BRA `(.L_x_133) ;  /* 0x0000000000048947 */ /* 0x000fea0003800000 */
[----:B------:R0:W5:Y:S02]  /*4e50*/  LDG.E.LTC128B R104, desc[UR54][R4.64+0x160] ;  /* 0x0001603604687981 */ /* 0x000164000c1e1920 */
.L_x_133:
[----:B------:R-:W-:Y:S05]  /*4e60*/  BSYNC B1 ;  /* 0x0000000000017941 */ /* 0x000fea0003800000 */
.L_x_132:
        /* <DEDUP_REMOVED lines=8> */
.L_x_135:
[----:B------:R-:W-:Y:S05]  /*4ef0*/  BSYNC B1 ;  /* 0x0000000000017941 */ /* 0x000fea0003800000 */
.L_x_134:
        /* <DEDUP_REMOVED lines=8> */
.L_x_137:
[----:B------:R-:W-:Y:S05]  /*4f80*/  BSYNC B1 ;  /* 0x0000000000017941 */ /* 0x000fea0003800000 */
.L_x_136:
[----:B0----5:R-:W-:Y:S01]  /*4f90*/  FMUL R11, R104, R89 ;  /* 0x00000059680b7220 */ /* 0x021fe20000400000 */
[----:B------:R-:W-:Y:S01]  /*4fa0*/  ISETP.GT.AND P1, PT, R0, RZ, P0 ;  /* 0x000000ff0000720c */ /* 0x000fe20000724270 */
[----:B------:R-:W-:Y:S02]  /*4fb0*/  BSSY B1, `(.L_x_138) ;  /* 0x0000005000017945 */ /* 0x000fe40003800000 */
[----:B------:R-:W-:-:S05]  /*4fc0*/  FFMA R11, R72, R88, R11 ;  /* 0x00000058480b7223 */ /* 0x000fca000000000b */
[----:B------:R0:W-:Y:S05]  /*4fd0*/  @P3 STG.E desc[UR54][R6.64+0x180], R11 ;  /* 0x0001800b06003986 */ /* 0x0001ea000c101936 */
[----:B------:R-:W-:Y:S05]  /*4fe0*/  @!P1 BRA `(.L_x_139) ;  /* 0x0000000000049947 */ /* 0x000fea0003800000 */
[----:B------:R0:W5:Y:S02]  /*4ff0*/  LDG.E.LTC128B R104, desc[UR54][R2.64+0x184] ;  /* 0x0001843602687981 */ /* 0x000164000c1e1920 */
.L_x_139:
[----:B------:R-:W-:Y:S05]  /*5000*/  BSYNC B1 ;  /* 0x0000000000017941 */ /* 0x000fea0003800000 */
.L_x_138:
[----:B-----5:R-:W-:Y:S01]  /*5010*/  FMUL R10, R104, R89 ;  /* 0x00000059680a7220 */ /* 0x020fe20000400000 */
[----:B------:R-:W-:Y:S01]  /*5020*/  ISETP.GT.AND P2, PT, R0, 0x8, P2 ;  /* 0x000000080000780c */ /* 0x000fe20001744270 */
[----:B------:R-:W-:Y:S02]  /*5030*/  BSSY B1, `(.L_x_140) ;  /* 0x0000005000017945 */ /* 0x000fe40003800000 */
[----:B------:R-:W-:-:S05]  /*5040*/  FFMA R73, R73, R88, R10 ;  /* 0x0000005849497223 */ /* 0x000fca000000000a */
[----:B------:R0:W-:Y:S05]  /*5050*/  @P1 STG.E desc[UR54][R6.64+0x184], R73 ;  /* 0x0001844906001986 */ /* 0x0001ea000c101936 */
[----:B------:R-:W-:Y:S05]  /*5060*/  @!P2 BRA `(.L_x_141) ;  /* 0x000000000004a947 */ /* 0x000fea0003800000 */
[----:B------:R0:W5:Y:S02]  /*5070*/  LDG.E.LTC128B R104, desc[UR54][R4.64+0x180] ;  /* 0x0001803604687981 */ /* 0x000164000c1e1920 */
.L_x_141:
[----:B------:R-:W-:Y:S05]  /*5080*/  BSYNC B1 ;  /* 0x0000000000017941 */ /* 0x000fea0003800000 */
.L_x_140:
        /* <DEDUP_REMOVED lines=8> */
.L_x_143:
[----:B------:R-:W-:Y:S05]  /*5110*/  BSYNC B1 ;  /* 0x0000000000017941 */ /* 0x000fea0003800000 */
.L_x_142:
        /* <DEDUP_REMOVED lines=8> */
.L_x_145:
[----:B------:R-:W-:Y:S05]  /*51a0*/  BSYNC B1 ;  /* 0x0000000000017941 */ /* 0x000fea0003800000 */
.L_x_144:
[----:B0----5:R-:W-:Y:S01]  /*51b0*/  FMUL R11, R104, R89 ;  /* 0x00000059680b7220 */ /* 0x021fe20000400000 */
[----:B------:R-:W-:Y:S01]  /*51c0*/  ISETP.GT.AND P0, PT, R0, RZ, P2 ;  /* 0x000000ff0000720c */ /* 0x000fe20001704270 */
[----:B------:R-:W-:Y:S02]  /*51d0*/  BSSY B1, `(.L_x_146) ;  /* 0x0000005000017945 */ /* 0x000fe40003800000 */
[----:B------:R-:W-:-:S05]  /*51e0*/  FFMA R11, R76, R88, R11 ;  /* 0x000000584c0b7223 */ /* 0x000fca000000000b */
[----:B------:R0:W-:Y:S05]  /*51f0*/  @P3 STG.E desc[UR54][R6.64+0x1a0], R11 ;  /* 0x0001a00b06003986 */ /* 0x0001ea000c101936 */
[----:B------:R-:W-:Y:S05]  /*5200*/  @!P0 BRA `(.L_x_147) ;  /* 0x0000000000048947 */ /* 0x000fea0003800000 */
[----:B------:R0:W5:Y:S02]  /*5210*/  LDG.E.LTC128B R104, desc[UR54][R2.64+0x1a4] ;  /* 0x0001a43602687981 */ /* 0x000164000c1e1920 */
.L_x_147:
[----:B------:R-:W-:Y:S05]  /*5220*/  BSYNC B1 ;  /* 0x0000000000017941 */ /* 0x000fea0003800000 */
.L_x_146:
[----:B-----5:R-:W-:Y:S01]  /*5230*/  FMUL R10, R104, R89 ;  /* 0x00000059680a7220 */ /* 0x020fe20000400000 */
[----:B------:R-:W-:Y:S01]  /*5240*/  ISETP.GT.AND P1, PT, R0, 0x8, P1 ;  /* 0x000000080000780c */ /* 0x000fe20000f24270 */
[----:B------:R-:W-:Y:S02]  /*5250*/  BSSY B1, `(.L_x_148) ;  /* 0x0000005000017945 */ /* 0x000fe40003800000 */
[----:B------:R-:W-:-:S05]  /*5260*/  FFMA R77, R77, R88, R10 ;  /* 0x000000584d4d7223 */ /* 0x000fca000000000a */
[----:B------:R0:W-:Y:S05]  /*5270*/  @P0 STG.E desc[UR54][R6.64+0x1a4], R77 ;  /* 0x0001a44d06000986 */ /* 0x0001ea000c101936 */
[----:B------:R-:W-:Y:S05]  /*5280*/  @!P1 BRA `(.L_x_149) ;  /* 0x0000000000049947 */ /* 0x000fea0003800000 */
[----:B------:R0:W5:Y:S02]  /*5290*/  LDG.E.LTC128B R104, desc[UR54][R4.64+0x1a0] ;  /* 0x0001a03604687981 */ /* 0x000164000c1e1920 */
.L_x_149:
[----:B------:R-:W-:Y:S05]  /*52a0*/  BSYNC B1 ;  /* 0x0000000000017941 */ /* 0x000fea0003800000 */
.L_x_148:
        /* <DEDUP_REMOVED lines=8> */
.L_x_151:
[----:B------:R-:W-:Y:S05]  /*5330*/  BSYNC B1 ;  /* 0x0000000000017941 */ /* 0x000fea0003800000 */
.L_x_150:
        /* <DEDUP_REMOVED lines=8> */
.L_x_153:
[----:B------:R-:W-:Y:S05]  /*53c0*/  BSYNC B1 ;  /* 0x0000000000017941 */ /* 0x000fea0003800000 */
.L_x_152:
[----:B0----5:R-:W-:Y:S01]  /*53d0*/  FMUL R11, R104, R89 ;  /* 0x00000059680b7220 */ /* 0x021fe20000400000 */
[----:B------:R-:W-:Y:S01]  /*53e0*/  ISETP.GT.AND P2, PT, R0, RZ, P1 ;  /* 0x000000ff0000720c */ /* 0x000fe20000f44270 */
[----:B------:R-:W-:Y:S02]  /*53f0*/  BSSY B1, `(.L_x_154) ;  /* 0x0000005000017945 */ /* 0x000fe40003800000 */
[----:B------:R-:W-:-:S05]  /*5400*/  FFMA R11, R80, R88, R11 ;  /* 0x00000058500b7223 */ /* 0x000fca000000000b */
[----:B------:R0:W-:Y:S05]  /*5410*/  @P3 STG.E desc[UR54][R6.64+0x1c0], R11 ;  /* 0x0001c00b06003986 */ /* 0x0001ea000c101936 */
[----:B------:R-:W-:Y:S05]  /*5420*/  @!P2 BRA `(.L_x_155) ;  /* 0x000000000004a947 */ /* 0x000fea0003800000 */
[----:B------:R0:W5:Y:S02]  /*5430*/  LDG.E.LTC128B R104, desc[UR54][R2.64+0x1c4] ;  /* 0x0001c43602687981 */ /* 0x000164000c1e1920 */
.L_x_155:
[----:B------:R-:W-:Y:S05]  /*5440*/  BSYNC B1 ;  /* 0x0000000000017941 */ /* 0x000fea0003800000 */
.L_x_154:
[----:B-----5:R-:W-:Y:S01]  /*5450*/  FMUL R10, R104, R89 ;  /* 0x00000059680a7220 */ /* 0x020fe20000400000 */
[----:B------:R-:W-:Y:S01]  /*5460*/  ISETP.GT.AND P0, PT, R0, 0x8, P0 ;  /* 0x000000080000780c */ /* 0x000fe20000704270 */
[----:B------:R-:W-:Y:S02]  /*5470*/  BSSY B1, `(.L_x_156) ;  /* 0x0000005000017945 */ /* 0x000fe40003800000 */
[----:B------:R-:W-:-:S05]  /*5480*/  FFMA R81, R81, R88, R10 ;  /* 0x0000005851517223 */ /* 0x000fca000000000a */
[----:B------:R0:W-:Y:S05]  /*5490*/  @P2 STG.E desc[UR54][R6.64+0x1c4], R81 ;  /* 0x0001c45106002986 */ /* 0x0001ea000c101936 */
[----:B------:R-:W-:Y:S05]  /*54a0*/  @!P0 BRA `(.L_x_157) ;  /* 0x0000000000048947 */ /* 0x000fea0003800000 */
[----:B------:R0:W5:Y:S02]  /*54b0*/  LDG.E.LTC128B R104, desc[UR54][R4.64+0x1c0] ;  /* 0x0001c03604687981 */ /* 0x000164000c1e1920 */
.L_x_157:
[----:B------:R-:W-:Y:S05]  /*54c0*/  BSYNC B1 ;  /* 0x0000000000017941 */ /* 0x000fea0003800000 */
.L_x_156:
        /* <DEDUP_REMOVED lines=8> */
.L_x_159:
[----:B------:R-:W-:Y:S05]  /*5550*/  BSYNC B1 ;  /* 0x0000000000017941 */ /* 0x000fea0003800000 */
.L_x_158:
        /* <DEDUP_REMOVED lines=8> */
.L_x_161:
[----:B------:R-:W-:Y:S05]  /*55e0*/  BSYNC B1 ;  /* 0x0000000000017941 */ /* 0x000fea0003800000 */
.L_x_160:
[----:B0----5:R-:W-:Y:S01]  /*55f0*/  FMUL R11, R104, R89 ;  /* 0x00000059680b7220 */ /* 0x021fe20000400000 */
[----:B------:R-:W-:Y:S01]  /*5600*/  ISETP.GT.AND P1, PT, R0, RZ, P0 ;  /* 0x000000ff0000720c */ /* 0x000fe20000724270 */
[----:B------:R-:W-:Y:S02]  /*5610*/  BSSY B1, `(.L_x_162) ;  /* 0x0000005000017945 */ /* 0x000fe40003800000 */
[----:B------:R-:W-:-:S05]  /*5620*/  FFMA R11, R84, R88, R11 ;  /* 0x00000058540b7223 */ /* 0x000fca000000000b */
[----:B------:R0:W-:Y:S05]  /*5630*/  @P3 STG.E desc[UR54][R6.64+0x1e0], R11 ;  /* 0x0001e00b06003986 */ /* 0x0001ea000c101936 */
[----:B------:R-:W-:Y:S05]  /*5640*/  @!P1 BRA `(.L_x_163) ;  /* 0x0000000000049947 */ /* 0x000fea0003800000 */
[----:B------:R0:W5:Y:S02]  /*5650*/  LDG.E.LTC128B R104, desc[UR54][R2.64+0x1e4] ;  /* 0x0001e43602687981 */ /* 0x000164000c1e1920 */
.L_x_163:
[----:B------:R-:W-:Y:S05]  /*5660*/  BSYNC B1 ;  /* 0x0000000000017941 */ /* 0x000fea0003800000 */
.L_x_162:
[----:B0----5:R-:W-:Y:S01]  /*5670*/  FMUL R2, R104, R89 ;  /* 0x0000005968027220 */ /* 0x021fe20000400000 */
[----:B------:R-:W-:Y:S01]  /*5680*/  ISETP.GT.AND P2, PT, R0, 0x8, P2 ;  /* 0x000000080000780c */ /* 0x000fe20001744270 */
[----:B------:R-:W-:Y:S02]  /*5690*/  BSSY B1, `(.L_x_164) ;  /* 0x0000005000017945 */ /* 0x000fe40003800000 */
[----:B------:R-:W-:-:S05]  /*56a0*/  FFMA R85, R85, R88, R2 ;  /* 0x0000005855557223 */ /* 0x000fca0000000002 */
[----:B------:R0:W-:Y:S05]  /*56b0*/  @P1 STG.E desc[UR54][R6.64+0x1e4], R85 ;  /* 0x0001e45506001986 */ /* 0x0001ea000c101936 */
[----:B------:R-:W-:Y:S05]  /*56c0*/  @!P2 BRA `(.L_x_165) ;  /* 0x000000000004a947 */ /* 0x000fea0003800000 */
[----:B------:R0:W5:Y:S02]  /*56d0*/  LDG.E.LTC128B R104, desc[UR54][R4.64+0x1e0] ;  /* 0x0001e03604687981 */ /* 0x000164000c1e1920 */
.L_x_165:
[----:B------:R-:W-:Y:S05]  /*56e0*/  BSYNC B1 ;  /* 0x0000000000017941 */ /* 0x000fea0003800000 */
.L_x_164:
[----:B-----5:R-:W-:Y:S01]  /*56f0*/  FMUL R3, R104, R89 ;  /* 0x0000005968037220 */ /* 0x020fe20000400000 */
[----:B------:R-:W-:Y:S01]  /*5700*/  @P2 IMAD.MOV.U32 R2, RZ, RZ, R8 ;  /* 0x000000ffff022224 */ /* 0x000fe200078e0008 */
[----:B------:R-:W-:Y:S01]  /*5710*/  ISETP.GT.AND P0, PT, R0, 0x8, P0 ;  /* 0x000000080000780c */ /* 0x000fe20000704270 */
[----:B------:R-:W-:Y:S01]  /*5720*/  BSSY B1, `(.L_x_166) ;  /* 0x0000006000017945 */ /* 0x000fe20003800000 */
[----:B01----:R-:W-:Y:S01]  /*5730*/  FFMA R7, R86, R88, R3 ;  /* 0x0000005856077223 */ /* 0x003fe20000000003 */
[----:B------:R-:W-:-:S05]  /*5740*/  @P2 IMAD.MOV.U32 R3, RZ, RZ, R9 ;  /* 0x000000ffff032224 */ /* 0x000fca00078e0009 */
[----:B------:R0:W-:Y:S05]  /*5750*/  @P2 STG.E desc[UR54][R2.64+0x1e0], R7 ;  /* 0x0001e00702002986 */ /* 0x0001ea000c101936 */
[----:B------:R-:W-:Y:S05]  /*5760*/  @!P0 BRA `(.L_x_167) ;  /* 0x0000000000048947 */ /* 0x000fea0003800000 */
[----:B------:R1:W5:Y:S02]  /*5770*/  LDG.E.LTC128B R104, desc[UR54][R4.64+0x1e4] ;  /* 0x0001e43604687981 */ /* 0x000364000c1e1920 */
.L_x_167:
[----:B------:R-:W-:Y:S05]  /*5780*/  BSYNC B1 ;  /* 0x0000000000017941 */ /* 0x000fea0003800000 */
.L_x_166:
[----:B-----5:R-:W-:-:S04]  /*5790*/  FMUL R104, R104, R89 ;  /* 0x0000005968687220 */ /* 0x020fc80000400000 */
[----:B------:R-:W-:Y:S01]  /*57a0*/  FFMA R87, R87, R88, R104 ;  /* 0x0000005857577223 */ /* 0x000fe20000000068 */
[----:B------:R-:W-:Y:S06]  /*57b0*/  @!P0 BRA `(.L_x_168) ;  /* 0x0000000c00a08947 */ /* 0x000fec0003800000 */
[----:B------:R0:W-:Y:S01]  /*57c0*/  STG.E desc[UR54][R8.64+0x1e4], R87 ;  /* 0x0001e45708007986 */ /* 0x0001e2000c101936 */
[----:B------:R-:W-:Y:S05]  /*57d0*/  BRA `(.L_x_168) ;  /* 0x0000000c00987947 */ /* 0x000fea0003800000 */
.L_x_43:
[----:B------:R-:W-:Y:S01]  /*57e0*/  ULDC.64 UR4, c[0x0][0x5c0] ;  /* 0x0001700000047ab9 */ /* 0x000fe20000000a00 */
[----:B------:R-:W-:Y:S01]  /*57f0*/  ISETP.GT.AND P0, PT, R18, 0x1, PT ;  /* 0x000000011200780c */ /* 0x000fe20003f04270 */
[-C--:B------:R-:W-:Y:S01]  /*5800*/  FMUL R25, R25, R88.reuse ;  /* 0x0000005819197220 */ /* 0x080fe20000400000 */
[----:B------:R-:W-:Y:S01]  /*5810*/  LEA R2, P4, R22, UR4, 0x2 ;  /* 0x0000000416027c11 */ /* 0x000fe2000f8810ff */
[-C--:B------:R-:W-:Y:S01]  /*5820*/  FMUL R27, R27, R88.reuse ;  /* 0x000000581b1b7220 */ /* 0x080fe20000400000 */
[----:B------:R-:W-:Y:S01]  /*5830*/  ISETP.GT.AND P2, PT, R0, RZ, P0 ;  /* 0x000000ff0000720c */ /* 0x000fe20000744270 */
[-C--:B------:R-:W-:Y:S01]  /*5840*/  FMUL R9, R28, R88.reuse ;  /* 0x000000581c097220 */ /* 0x080fe20000400000 */
[----:B------:R-:W-:Y:S01]  /*5850*/  LEA.HI.X R3, R22, UR5, R7, 0x2, P4 ;  /* 0x0000000516037c11 */ /* 0x000fe2000a0f1407 */
[-C--:B------:R-:W-:Y:S01]  /*5860*/  FMUL R7, R24, R88.reuse ;  /* 0x0000005818077220 */ /* 0x080fe20000400000 */
[----:B------:R-:W-:Y:S01]  /*5870*/  ISETP.GT.AND P3, PT, R0, 0x8, P3 ;  /* 0x000000080000780c */ /* 0x000fe20001f64270 */
[-C--:B------:R-:W-:Y:S01]  /*5880*/  FMUL R29, R29, R88.reuse ;  /* 0x000000581d1d7220 */ /* 0x080fe20000400000 */
[----:B------:R-:W-:Y:S01]  /*5890*/  SHF.L.U64.HI R5, R96, 0x2, R95 ;  /* 0x0000000260057819 */ /* 0x000fe2000001025f */
[-C--:B------:R-:W-:Y:S01]  /*58a0*/  FMUL R31, R31, R88.reuse ;  /* 0x000000581f1f7220 */ /* 0x080fe20000400000 */
[----:B------:R0:W-:Y:S01]  /*58b0*/  @P1 STG.E desc[UR54][R2.64], R7 ;  /* 0x0000000702001986 */ /* 0x0001e2000c101936 */
[----:B------:R-:W-:Y:S01]  /*58c0*/  ISETP.GT.AND P0, PT, R0, 0x8, P0 ;  /* 0x000000080000780c */ /* 0x000fe20000704270 */
[----:B------:R-:W-:Y:S01]  /*58d0*/  FMUL R33, R33, R88 ;  /* 0x0000005821217220 */ /* 0x000fe20000400000 */
[----:B------:R-:W-:Y:S01]  /*58e0*/  LEA R4, P1, R96, R2, 0x2 ;  /* 0x0000000260047211 */ /* 0x000fe200078210ff */
[-C--:B------:R-:W-:Y:S01]  /*58f0*/  FMUL R35, R35, R88.reuse ;  /* 0x0000005823237220 */ /* 0x080fe20000400000 */
[C---:B------:R-:W-:Y:S01]  /*5900*/  ISETP.GT.AND P5, PT, R18.reuse, 0x8, PT ;  /* 0x000000081200780c */ /* 0x040fe20003fa4270 */
[----:B------:R-:W-:Y:S01]  /*5910*/  @P2 STG.E desc[UR54][R2.64+0x4], R25 ;  /* 0x0000041902002986 */ /* 0x000fe2000c101936 */
[----:B------:R-:W-:Y:S01]  /*5920*/  ISETP.GT.AND P4, PT, R18, 0x9, PT ;  /* 0x000000091200780c */ /* 0x000fe20003f84270 */
[----:B------:R-:W-:Y:S01]  /*5930*/  IMAD.X R5, R5, 0x1, R3, P1 ;  /* 0x0000000105057824 */ /* 0x000fe200008e0603 */
[C---:B------:R-:W-:Y:S01]  /*5940*/  ISETP.GT.AND P2, PT, R0.reuse, RZ, P5 ;  /* 0x000000ff0000720c */ /* 0x040fe20002f44270 */
[-C--:B------:R-:W-:Y:S01]  /*5950*/  FMUL R37, R37, R88.reuse ;  /* 0x0000005825257220 */ /* 0x080fe20000400000 */
[----:B------:R-:W-:Y:S01]  /*5960*/  ISETP.GT.AND P1, PT, R0, RZ, P4 ;  /* 0x000000ff0000720c */ /* 0x000fe20002724270 */
[-C--:B0-----:R-:W-:Y:S01]  /*5970*/  FMUL R7, R26, R88.reuse ;  /* 0x000000581a077220 */ /* 0x081fe20000400000 */
[----:B------:R-:W-:Y:S01]  /*5980*/  ISETP.GT.AND P4, PT, R0, 0x8, P4 ;  /* 0x000000080000780c */ /* 0x000fe20002784270 */
[-C--:B------:R-:W-:Y:S01]  /*5990*/  FMUL R39, R39, R88.reuse ;  /* 0x0000005827277220 */ /* 0x080fe20000400000 */
[-C--:B------:R-:W-:Y:S01]  /*59a0*/  FMUL R41, R41, R88.reuse ;  /* 0x0000005829297220 */ /* 0x080fe20000400000 */
[-C--:B------:R-:W-:Y:S01]  /*59b0*/  FMUL R43, R43, R88.reuse ;  /* 0x000000582b2b7220 */ /* 0x080fe20000400000 */
[----:B------:R0:W-:Y:S01]  /*59c0*/  @P3 STG.E desc[UR54][R4.64], R7 ;  /* 0x0000000704003986 */ /* 0x0001e2000c101936 */
[----:B------:R-:W-:Y:S01]  /*59d0*/  ISETP.GT.AND P3, PT, R18, 0x11, PT ;  /* 0x000000111200780c */ /* 0x000fe20003f64270 */
[-C--:B------:R-:W-:Y:S01]  /*59e0*/  FMUL R45, R45, R88.reuse ;  /* 0x000000582d2d7220 */ /* 0x080fe20000400000 */
[-C--:B------:R-:W-:Y:S01]  /*59f0*/  FMUL R47, R47, R88.reuse ;  /* 0x000000582f2f7220 */ /* 0x080fe20000400000 */
[----:B------:R-:W-:Y:S01]  /*5a00*/  @P0 STG.E desc[UR54][R4.64+0x4], R27 ;  /* 0x0000041b04000986 */ /* 0x000fe2000c101936 */
[----:B------:R-:W-:Y:S01]  /*5a10*/  ISETP.GT.AND P0, PT, R0, 0x8, P5 ;  /* 0x000000080000780c */ /* 0x000fe20002f04270 */
[-C--:B------:R-:W-:Y:S01]  /*5a20*/  FMUL R49, R49, R88.reuse ;  /* 0x0000005831317220 */ /* 0x080fe20000400000 */
[----:B------:R-:W-:Y:S01]  /*5a30*/  ISETP.GT.AND P5, PT, R18, 0x10, PT ;  /* 0x000000101200780c */ /* 0x000fe20003fa4270 */
[----:B------:R1:W-:Y:S01]  /*5a40*/  @P2 STG.E desc[UR54][R2.64+0x20], R9 ;  /* 0x0000200902002986 */ /* 0x0003e2000c101936 */
[-C--:B------:R-:W-:Y:S01]  /*5a50*/  FMUL R51, R51, R88.reuse ;  /* 0x0000005833337220 */ /* 0x080fe20000400000 */
[-C--:B------:R-:W-:Y:S01]  /*5a60*/  FMUL R53, R53, R88.reuse ;  /* 0x0000005835357220 */ /* 0x080fe20000400000 */
[C---:B------:R-:W-:Y:S01]  /*5a70*/  ISETP.GT.AND P2, PT, R0.reuse, RZ, P5 ;  /* 0x000000ff0000720c */ /* 0x040fe20002f44270 */
[----:B------:R-:W-:Y:S01]  /*5a80*/  @P1 STG.E desc[UR54][R2.64+0x24], R29 ;  /* 0x0000241d02001986 */ /* 0x000fe2000c101936 */
[----:B------:R-:W-:Y:S01]  /*5a90*/  ISETP.GT.AND P1, PT, R0, RZ, P3 ;  /* 0x000000ff0000720c */ /* 0x000fe20001f24270 */
[-C--:B0-----:R-:W-:Y:S01]  /*5aa0*/  FMUL R7, R30, R88.reuse ;  /* 0x000000581e077220 */ /* 0x081fe20000400000 */
[----:B------:R-:W-:Y:S01]  /*5ab0*/  ISETP.GT.AND P3, PT, R0, 0x8, P3 ;  /* 0x000000080000780c */ /* 0x000fe20001f64270 */
[-C--:B------:R-:W-:Y:S01]  /*5ac0*/  FMUL R55, R55, R88.reuse ;  /* 0x0000005837377220 */ /* 0x080fe20000400000 */
[-C--:B------:R-:W-:Y:S01]  /*5ad0*/  FMUL R57, R57, R88.reuse ;  /* 0x0000005839397220 */ /* 0x080fe20000400000 */
[-C--:B------:R-:W-:Y:S01]  /*5ae0*/  FMUL R59, R59, R88.reuse ;  /* 0x000000583b3b7220 */ /* 0x080fe20000400000 */
[----:B------:R0:W-:Y:S01]  /*5af0*/  @P0 STG.E desc[UR54][R4.64+0x20], R7 ;  /* 0x0000200704000986 */ /* 0x0001e2000c101936 */
[-C--:B-1----:R-:W-:Y:S01]  /*5b00*/  FMUL R9, R32, R88.reuse ;  /* 0x0000005820097220 */ /* 0x082fe20000400000 */
[----:B------:R-:W-:Y:S01]  /*5b10*/  ISETP.GT.AND P0, PT, R0, 0x8, P5 ;  /* 0x000000080000780c */ /* 0x000fe20002f04270 */
[-C--:B------:R-:W-:Y:S01]  /*5b20*/  FMUL R61, R61, R88.reuse ;  /* 0x000000583d3d7220 */ /* 0x080fe20000400000 */
[----:B------:R-:W-:Y:S01]  /*5b30*/  @P4 STG.E desc[UR54][R4.64+0x24], R31 ;  /* 0x0000241f04004986 */ /* 0x000fe2000c101936 */
[C---:B------:R-:W-:Y:S01]  /*5b40*/  ISETP.GT.AND P5, PT, R18.reuse, 0x18, PT ;  /* 0x000000181200780c */ /* 0x040fe20003fa4270 */
[-C--:B------:R-:W-:Y:S01]  /*5b50*/  FMUL R63, R63, R88.reuse ;  /* 0x000000583f3f7220 */ /* 0x080fe20000400000 */
[----:B------:R-:W-:Y:S01]  /*5b60*/  ISETP.GT.AND P4, PT, R18, 0x19, PT ;  /* 0x000000191200780c */ /* 0x000fe20003f84270 */
[----:B------:R1:W-:Y:S01]  /*5b70*/  @P2 STG.E desc[UR54][R2.64+0x40], R9 ;  /* 0x0000400902002986 */ /* 0x0003e2000c101936 */
[C---:B------:R-:W-:Y:S01]  /*5b80*/  ISETP.GT.AND P2, PT, R0.reuse, RZ, P5 ;  /* 0x000000ff0000720c */ /* 0x040fe20002f44270 */
[-C--:B------:R-:W-:Y:S01]  /*5b90*/  FMUL R65, R65, R88.reuse ;  /* 0x0000005841417220 */ /* 0x080fe20000400000 */
[-C--:B------:R-:W-:Y:S01]  /*5ba0*/  FMUL R67, R67, R88.reuse ;  /* 0x0000005843437220 */ /* 0x080fe20000400000 */
        /* <DEDUP_REMOVED lines=29> */
[----:B------:R-:W-:Y:S01]  /*5d80*/  FMUL R87, R87, R88 ;  /* 0x0000005857577220 */ /* 0x000fe20000400000 */
[----:B------:R-:W-:Y:S01]  /*5d90*/  @P4 STG.E desc[UR54][R4.64+0x64], R39 ;  /* 0x0000642704004986 */ /* 0x000fe2000c101936 */
[----:B------:R-:W-:-:S02]  /*5da0*/  ISETP.GT.AND P5, PT, R18, 0x28, PT ;  /* 0x000000281200780c */ /* 0x000fc40003fa4270 */
[----:B------:R-:W-:Y:S01]  /*5db0*/  ISETP.GT.AND P4, PT, R18, 0x29, PT ;  /* 0x000000291200780c */ /* 0x000fe20003f84270 */
[----:B------:R1:W-:Y:S01]  /*5dc0*/  @P2 STG.E desc[UR54][R2.64+0x80], R9 ;  /* 0x0000800902002986 */ /* 0x0003e2000c101936 */
[----:B------:R-:W-:-:S03]  /*5dd0*/  ISETP.GT.AND P2, PT, R0, RZ, P5 ;  /* 0x000000ff0000720c */ /* 0x000fc60002f44270 */
[----:B------:R-:W-:Y:S01]  /*5de0*/  @P1 STG.E desc[UR54][R2.64+0x84], R41 ;  /* 0x0000842902001986 */ /* 0x000fe2000c101936 */
[----:B------:R-:W-:Y:S01]  /*5df0*/  ISETP.GT.AND P1, PT, R0, RZ, P4 ;  /* 0x000000ff0000720c */ /* 0x000fe20002724270 */
[----:B0-----:R-:W-:Y:S01]  /*5e00*/  FMUL R7, R42, R88 ;  /* 0x000000582a077220 */ /* 0x001fe20000400000 */
[----:B------:R-:W-:-:S04]  /*5e10*/  ISETP.GT.AND P4, PT, R0, 0x8, P4 ;  /* 0x000000080000780c */ /* 0x000fc80002784270 */
[----:B------:R0:W-:Y:S01]  /*5e20*/  @P0 STG.E desc[UR54][R4.64+0x80], R7 ;  /* 0x0000800704000986 */ /* 0x0001e2000c101936 */
[----:B-1----:R-:W-:Y:S01]  /*5e30*/  FMUL R9, R44, R88 ;  /* 0x000000582c097220 */ /* 0x002fe20000400000 */
[----:B------:R-:W-:Y:S02]  /*5e40*/  ISETP.GT.AND P0, PT, R0, 0x8, P5 ;  /* 0x000000080000780c */ /* 0x000fe40002f04270 */
[----:B------:R-:W-:Y:S01]  /*5e50*/  @P3 STG.E desc[UR54][R4.64+0x84], R43 ;  /* 0x0000842b04003986 */ /* 0x000fe2000c101936 */
[C---:B------:R-:W-:Y:S02]  /*5e60*/  ISETP.GT.AND P5, PT, R18.reuse, 0x30, PT ;  /* 0x000000301200780c */ /* 0x040fe40003fa4270 */
        /* <DEDUP_REMOVED lines=23> */
[----:B------:R-:W-:-:S03]  /*5fe0*/  ISETP.GT.AND P5, PT, R18, 0x40, PT ;  /* 0x000000401200780c */ /* 0x000fc60003fa4270 */
[----:B------:R1:W-:Y:S01]  /*5ff0*/  @P2 STG.E desc[UR54][R2.64+0xe0], R9 ;  /* 0x0000e00902002986 */ /* 0x0003e2000c101936 */
[----:B------:R-:W-:-:S03]  /*6000*/  ISETP.GT.AND P3, PT, R0, RZ, P5 ;  /* 0x000000ff0000720c */ /* 0x000fc60002f64270 */
[----:B------:R-:W-:Y:S01]  /*6010*/  @P1 STG.E desc[UR54][R2.64+0xe4], R53 ;  /* 0x0000e43502001986 */ /* 0x000fe2000c101936 */
[----:B------:R-:W-:Y:S01]  /*6020*/  ISETP.GT.AND P1, PT, R18, 0x41, PT ;  /* 0x000000411200780c */ /* 0x000fe20003f24270 */
[----:B0-----:R-:W-:-:S03]  /*6030*/  FMUL R7, R54, R88 ;  /* 0x0000005836077220 */ /* 0x001fc60000400000 */
[----:B------:R-:W-:Y:S02]  /*6040*/  ISETP.GT.AND P2, PT, R0, RZ, P1 ;  /* 0x000000ff0000720c */ /* 0x000fe40000f44270 */
[----:B------:R0:W-:Y:S01]  /*6050*/  @P0 STG.E desc[UR54][R4.64+0xe0], R7 ;  /* 0x0000e00704000986 */ /* 0x0001e2000c101936 */
[-C--:B-1----:R-:W-:Y:S01]  /*6060*/  FMUL R9, R56, R88.reuse ;  /* 0x0000005838097220 */ /* 0x082fe20000400000 */
[C---:B------:R-:W-:Y:S02]  /*6070*/  ISETP.GT.AND P0, PT, R0.reuse, 0x8, P5 ;  /* 0x000000080000780c */ /* 0x040fe40002f04270 */
[----:B------:R-:W-:Y:S01]  /*6080*/  @P4 STG.E desc[UR54][R4.64+0xe4], R55 ;  /* 0x0000e43704004986 */ /* 0x000fe2000c101936 */
[----:B------:R-:W-:Y:S02]  /*6090*/  ISETP.GT.AND P1, PT, R0, 0x8, P1 ;  /* 0x000000080000780c */ /* 0x000fe40000f24270 */
[----:B------:R-:W-:Y:S01]  /*60a0*/  ISETP.GT.AND P5, PT, R18, 0x48, PT ;  /* 0x000000481200780c */ /* 0x000fe20003fa4270 */
[----:B------:R1:W-:Y:S03]  /*60b0*/  @P3 STG.E desc[UR54][R2.64+0x100], R9 ;  /* 0x0001000902003986 */ /* 0x0003e6000c101936 */
[----:B------:R-:W-:Y:S01]  /*60c0*/  ISETP.GT.AND P4, PT, R0, RZ, P5 ;  /* 0x000000ff0000720c */ /* 0x000fe20002f84270 */
[----:B------:R-:W-:Y:S01]  /*60d0*/  @P2 STG.E desc[UR54][R2.64+0x104], R57 ;  /* 0x0001043902002986 */ /* 0x000fe2000c101936 */
[----:B------:R-:W-:Y:S01]  /*60e0*/  ISETP.GT.AND P2, PT, R18, 0x49, PT ;  /* 0x000000491200780c */ /* 0x000fe20003f44270 */
[----:B0-----:R-:W-:-:S03]  /*60f0*/  FMUL R7, R58, R88 ;  /* 0x000000583a077220 */ /* 0x001fc60000400000 */
[----:B------:R-:W-:Y:S02]  /*6100*/  ISETP.GT.AND P3, PT, R0, RZ, P2 ;  /* 0x000000ff0000720c */ /* 0x000fe40001764270 */
[----:B------:R0:W-:Y:S01]  /*6110*/  @P0 STG.E desc[UR54][R4.64+0x100], R7 ;  /* 0x0001000704000986 */ /* 0x0001e2000c101936 */
[----:B-1----:R-:W-:Y:S01]  /*6120*/  FMUL R9, R60, R88 ;  /* 0x000000583c097220 */ /* 0x002fe20000400000 */
[C---:B------:R-:W-:Y:S02]  /*6130*/  ISETP.GT.AND P2, PT, R0.reuse, 0x8, P2 ;  /* 0x000000080000780c */ /* 0x040fe40001744270 */
[----:B------:R-:W-:Y:S01]  /*6140*/  @P1 STG.E desc[UR54][R4.64+0x104], R59 ;  /* 0x0001043b04001986 */ /* 0x000fe2000c101936 */
[----:B------:R-:W-:Y:S02]  /*6150*/  ISETP.GT.AND P1, PT, R0, 0x8, P5 ;  /* 0x000000080000780c */ /* 0x000fe40002f24270 */
[C---:B------:R-:W-:Y:S01]  /*6160*/  ISETP.GT.AND P5, PT, R18.reuse, 0x50, PT ;  /* 0x000000501200780c */ /* 0x040fe20003fa4270 */
[----:B------:R1:W-:Y:S01]  /*6170*/  @P4 STG.E desc[UR54][R2.64+0x120], R9 ;  /* 0x0001200902004986 */ /* 0x0003e2000c101936 */
[----:B------:R-:W-:-:S03]  /*6180*/  ISETP.GT.AND P0, PT, R18, 0x51, PT ;  /* 0x000000511200780c */ /* 0x000fc60003f04270 */
[----:B------:R-:W-:Y:S01]  /*6190*/  @P3 STG.E desc[UR54][R2.64+0x124], R61 ;  /* 0x0001243d02003986 */ /* 0x000fe2000c101936 */
[----:B------:R-:W-:Y:S01]  /*61a0*/  ISETP.GT.AND P3, PT, R0, RZ, P5 ;  /* 0x000000ff0000720c */ /* 0x000fe20002f64270 */
[-C--:B0-----:R-:W-:Y:S01]  /*61b0*/  FMUL R7, R62, R88.reuse ;  /* 0x000000583e077220 */ /* 0x081fe20000400000 */
[C---:B------:R-:W-:Y:S02]  /*61c0*/  ISETP.GT.AND P4, PT, R0.reuse, RZ, P0 ;  /* 0x000000ff0000720c */ /* 0x040fe40000784270 */
[----:B------:R-:W-:Y:S02]  /*61d0*/  ISETP.GT.AND P0, PT, R0, 0x8, P0 ;  /* 0x000000080000780c */ /* 0x000fe40000704270 */
[----:B------:R0:W-:Y:S01]  /*61e0*/  @P1 STG.E desc[UR54][R4.64+0x120], R7 ;  /* 0x0001200704001986 */ /* 0x0001e2000c101936 */
[----:B-1----:R-:W-:Y:S01]  /*61f0*/  FMUL R9, R64, R88 ;  /* 0x0000005840097220 */ /* 0x002fe20000400000 */
[----:B------:R-:W-:Y:S02]  /*6200*/  ISETP.GT.AND P1, PT, R0, 0x8, P5 ;  /* 0x000000080000780c */ /* 0x000fe40002f24270 */
[----:B------:R-:W-:Y:S01]  /*6210*/  @P2 STG.E desc[UR54][R4.64+0x124], R63 ;  /* 0x0001243f04002986 */ /* 0x000fe2000c101936 */
[----:B------:R-:W-:-:S03]  /*6220*/  ISETP.GT.AND P2, PT, R18, 0x58, PT ;  /* 0x000000581200780c */ /* 0x000fc60003f44270 */
[----:B------:R1:W-:Y:S01]  /*6230*/  @P3 STG.E desc[UR54][R2.64+0x140], R9 ;  /* 0x0001400902003986 */ /* 0x0003e2000c101936 */
[----:B------:R-:W-:Y:S02]  /*6240*/  ISETP.GT.AND P3, PT, R18, 0x59, PT ;  /* 0x000000591200780c */ /* 0x000fe40003f64270 */
[C---:B------:R-:W-:Y:S01]  /*6250*/  ISETP.GT.AND P5, PT, R0.reuse, RZ, P2 ;  /* 0x000000ff0000720c */ /* 0x040fe200017a4270 */
[----:B------:R-:W-:Y:S01]  /*6260*/  @P4 STG.E desc[UR54][R2.64+0x144], R65 ;  /* 0x0001444102004986 */ /* 0x000fe2000c101936 */
[----:B------:R-:W-:Y:S01]  /*6270*/  ISETP.GT.AND P4, PT, R0, RZ, P3 ;  /* 0x000000ff0000720c */ /* 0x000fe20001f84270 */
[-C--:B0-----:R-:W-:Y:S01]  /*6280*/  FMUL R7, R66, R88.reuse ;  /* 0x0000005842077220 */ /* 0x081fe20000400000 */
[C---:B------:R-:W-:Y:S02]  /*6290*/  ISETP.GT.AND P2, PT, R0.reuse, 0x8, P2 ;  /* 0x000000080000780c */ /* 0x040fe40001744270 */
[----:B------:R-:W-:Y:S02]  /*62a0*/  ISETP.GT.AND P3, PT, R0, 0x8, P3 ;  /* 0x000000080000780c */ /* 0x000fe40001f64270 */
[----:B------:R0:W-:Y:S01]  /*62b0*/  @P1 STG.E desc[UR54][R4.64+0x140], R7 ;  /* 0x0001400704001986 */ /* 0x0001e2000c101936 */
[----:B-1----:R-:W-:Y:S01]  /*62c0*/  FMUL R9, R68, R88 ;  /* 0x0000005844097220 */ /* 0x002fe20000400000 */
[----:B------:R-:W-:-:S02]  /*62d0*/  ISETP.GT.AND P1, PT, R18, 0x61, PT ;  /* 0x000000611200780c */ /* 0x000fc40003f24270 */
[----:B------:R-:W-:Y:S01]  /*62e0*/  @P0 STG.E desc[UR54][R4.64+0x144], R67 ;  /* 0x0001444304000986 */ /* 0x000fe2000c101936 */
[----:B------:R-:W-:-:S03]  /*62f0*/  ISETP.GT.AND P0, PT, R18, 0x60, PT ;  /* 0x000000601200780c */ /* 0x000fc60003f04270 */
[----:B------:R1:W-:Y:S01]  /*6300*/  @P5 STG.E desc[UR54][R2.64+0x160], R9 ;  /* 0x0001600902005986 */ /* 0x0003e2000c101936 */
[C---:B------:R-:W-:Y:S02]  /*6310*/  ISETP.GT.AND P5, PT, R0.reuse, RZ, P0 ;  /* 0x000000ff0000720c */ /* 0x040fe400007a4270 */
[C---:B------:R-:W-:Y:S01]  /*6320*/  ISETP.GT.AND P0, PT, R0.reuse, 0x8, P0 ;  /* 0x000000080000780c */ /* 0x040fe20000704270 */
[----:B------:R-:W-:Y:S01]  /*6330*/  @P4 STG.E desc[UR54][R2.64+0x164], R69 ;  /* 0x0001644502004986 */ /* 0x000fe2000c101936 */
[----:B------:R-:W-:Y:S01]  /*6340*/  ISETP.GT.AND P4, PT, R0, RZ, P1 ;  /* 0x000000ff0000720c */ /* 0x000fe20000f84270 */
[----:B0-----:R-:W-:Y:S01]  /*6350*/  FMUL R7, R70, R88 ;  /* 0x0000005846077220 */ /* 0x001fe20000400000 */
[----:B------:R-:W-:-:S04]  /*6360*/  ISETP.GT.AND P1, PT, R0, 0x8, P1 ;  /* 0x000000080000780c */ /* 0x000fc80000f24270 */
[----:B------:R0:W-:Y:S01]  /*6370*/  @P2 STG.E desc[UR54][R4.64+0x160], R7 ;  /* 0x0001600704002986 */ /* 0x0001e2000c101936 */
[----:B-1----:R-:W-:Y:S01]  /*6380*/  FMUL R9, R72, R88 ;  /* 0x0000005848097220 */ /* 0x002fe20000400000 */
[C---:B------:R-:W-:Y:S02]  /*6390*/  ISETP.GT.AND P2, PT, R18.reuse, 0x68, PT ;  /* 0x000000681200780c */ /* 0x040fe40003f44270 */
        /* <DEDUP_REMOVED lines=33> */
[----:B------:R-:W-:Y:S01]  /*65b0*/  @P0 STG.E desc[UR54][R4.64+0x1c0], R7 ;  /* 0x0001c00704000986 */ /* 0x000fe2000c101936 */
[----:B-1----:R-:W-:-:S03]  /*65c0*/  FMUL R9, R84, R88 ;  /* 0x0000005854097220 */ /* 0x002fc60000400000 */
[----:B------:R-:W-:Y:S04]  /*65d0*/  @P1 STG.E desc[UR54][R4.64+0x1c4], R83 ;  /* 0x0001c45304001986 */ /* 0x000fe8000c101936 */
[----:B------:R-:W-:Y:S04]  /*65e0*/  @P4 STG.E desc[UR54][R2.64+0x1e0], R9 ;  /* 0x0001e00902004986 */ /* 0x000fe8000c101936 */
[----:B------:R0:W-:Y:S02]  /*65f0*/  @P5 STG.E desc[UR54][R2.64+0x1e4], R85 ;  /* 0x0001e45502005986 */ /* 0x0001e4000c101936 */
[----:B0-----:R-:W-:-:S02]  /*6600*/  @P2 IMAD.MOV.U32 R2, RZ, RZ, R4 ;  /* 0x000000ffff022224 */ /* 0x001fc400078e0004 */
[----:B------:R-:W-:-:S05]  /*6610*/  @P2 IMAD.MOV.U32 R3, RZ, RZ, R5 ;  /* 0x000000ffff032224 */ /* 0x000fca00078e0005 */
[----:B------:R0:W-:Y:S04]  /*6620*/  @P2 STG.E desc[UR54][R2.64+0x1e0], R11 ;  /* 0x0001e00b02002986 */ /* 0x0001e8000c101936 */
[----:B------:R0:W-:Y:S02]  /*6630*/  @P3 STG.E desc[UR54][R4.64+0x1e4], R87 ;  /* 0x0001e45704003986 */ /* 0x0001e4000c101936 */
.L_x_168:
[----:B------:R-:W-:Y:S05]  /*6640*/  BSYNC B0 ;  /* 0x0000000000007941 */ /* 0x000fea0003800000 */
.L_x_42:
[----:B0-----:R-:W-:Y:S01]  /*6650*/  IMAD.U32 R2, RZ, RZ, UR46 ;  /* 0x0000002eff027e24 */ /* 0x001fe2000f8e00ff */
[----:B------:R-:W-:Y:S01]  /*6660*/  ULDC.64 UR4, c[0x0][0x650] ;  /* 0x0001940000047ab9 */ /* 0x000fe20000000a00 */
[----:B------:R-:W-:Y:S01]  /*6670*/  IMAD.U32 R3, RZ, RZ, UR47 ;  /* 0x0000002fff037e24 */ /* 0x000fe2000f8e00ff */
[----:B------:R0:W-:Y:S01]  /*6680*/  SYNCS.ARRIVE.TRANS64.A1T0 RZ, [R99+UR53], RZ ;  /* 0x000000ff63ff79a7 */ /* 0x0001e20008100035 */
[----:B------:R-:W-:Y:S01]  /*6690*/  PRMT R0, RZ, 0x7610, R0 ;  /* 0x00007610ff007816 */ /* 0x000fe20000000000 */
[----:B------:R-:W-:Y:S01]  /*66a0*/  IMAD.MOV.U32 R18, RZ, RZ, -0x1 ;  /* 0xffffffffff127424 */ /* 0x000fe200078e00ff */
[----:B------:R-:W-:Y:S01]  /*66b0*/  LEA R16, P0, R2, R16, 0x1 ;  /* 0x0000001002107211 */ /* 0x000fe200078008ff */
[----:B------:R-:W-:Y:S02]  /*66c0*/  IMAD.MOV.U32 R2, RZ, RZ, -0x1 ;  /* 0xffffffffff027424 */ /* 0x000fe400078e00ff */
[----:B------:R-:W-:Y:S01]  /*66d0*/  IMAD.MOV.U32 R19, RZ, RZ, -0x1 ;  /* 0xffffffffff137424 */ /* 0x000fe200078e00ff */
[----:B------:R-:W-:-:S02]  /*66e0*/  IADD3.X R17, R17, UR40, RZ, P0, !PT ;  /* 0x0000002811117c10 */ /* 0x000fc400087fe4ff */
[----:B------:R-:W-:-:S04]  /*66f0*/  ISETP.GE.U32.AND P0, PT, R16, UR4, PT ;  /* 0x0000000410007c0c */ /* 0x000fc8000bf06070 */
[----:B------:R-:W-:-:S13]  /*6700*/  ISETP.GE.U32.AND.EX P0, PT, R17, UR5, PT, P0 ;  /* 0x0000000511007c0c */ /* 0x000fda000bf06100 */
[----:B0-----:R-:W-:Y:S05]  /*6710*/  @P0 BRA `(.L_x_169) ;  /* 0x0000000400700947 */ /* 0x001fea0003800000 */
[----:B------:R-:W0:Y:S01]  /*6720*/  S2UR UR7, SR_CTAID.X ;  /* 0x00000000000779c3 */ /* 0x000e220000002500 */
[----:B------:R-:W-:Y:S01]  /*6730*/  ULDC.64 UR4, c[0x0][0x628] ;  /* 0x00018a0000047ab9 */ /* 0x000fe20000000a00 */
[----:B------:R-:W-:Y:S01]  /*6740*/  ULDC UR6, c[0x0][0x150] ;  /* 0x0000540000067ab9 */ /* 0x000fe20000000800 */
[----:B------:R-:W-:Y:S01]  /*6750*/  ISETP.NE.U32.AND P0, PT, RZ, UR4, PT ;  /* 0x00000004ff007c0c */ /* 0x000fe2000bf05070 */
[----:B------:R-:W-:Y:S01]  /*6760*/  ULDC UR16, c[0x0][0x630] ;  /* 0x00018c0000107ab9 */ /* 0x000fe20000000800 */
[C---:B------:R-:W-:Y:S02]  /*6770*/  R2UR UR17, R16.reuse ;  /* 0x00000000101172ca */ /* 0x040fe400000e0000 */
[----:B------:R-:W-:Y:S01]  /*6780*/  ISETP.NE.AND.EX P0, PT, RZ, UR5, PT, P0 ;  /* 0x00000005ff007c0c */ /* 0x000fe2000bf05300 */
[----:B------:R-:W1:Y:S01]  /*6790*/  S2UR UR15, SR_CTAID.Y ;  /* 0x00000000000f79c3 */ /* 0x000e620000002600 */
[----:B------:R-:W-:Y:S02]  /*67a0*/  R2UR UR12, R16 ;  /* 0x00000000100c72ca */ /* 0x000fe400000e0000 */
[----:B------:R-:W-:-:S02]  /*67b0*/  R2UR UR13, R17 ;  /* 0x00000000110d72ca */ /* 0x000fc400000e0000 */
[----:B0-----:R-:W-:-:S05]  /*67c0*/  I2FP.F32.U32 R0, UR7 ;  /* 0x0000000700007c45 */ /* 0x001fca0008201000 */
[----:B------:R-:W-:Y:S01]  /*67d0*/  FMUL R0, R0, UR6 ;  /* 0x0000000600007c20 */ /* 0x000fe20008400000 */
[----:B------:R-:W-:Y:S01]  /*67e0*/  ULDC UR6, c[0x0][0x154] ;  /* 0x0000550000067ab9 */ /* 0x000fe20000000800 */
[----:B-1----:R-:W-:-:S04]  /*67f0*/  I2FP.F32.U32 R2, UR15 ;  /* 0x0000000f00027c45 */ /* 0x002fc80008201000 */
[----:B------:R-:W0:Y:S01]  /*6800*/  F2I.U32.TRUNC.NTZ R0, R0 ;  /* 0x0000000000007305 */ /* 0x000e22000020f000 */
[----:B------:R-:W-:Y:S01]  /*6810*/  FMUL R2, R2, UR6 ;  /* 0x0000000602027c20 */ /* 0x000fe20008400000 */
[----:B------:R-:W-:Y:S06]  /*6820*/  @!P0 BRA `(.L_x_170) ;  /* 0x0000000000308947 */ /* 0x000fec0003800000 */
        /* <DEDUP_REMOVED lines=12> */
.L_x_170:
[----:B------:R-:W-:Y:S01]  /*68f0*/  USHF.R.U64 UR6, UR12, UR16, UR13 ;  /* 0x000000100c067299 */ /* 0x000fe2000800120d */
[----:B------:R-:W-:Y:S01]  /*6900*/  R2UR UR5, R17 ;  /* 0x00000000110572ca */ /* 0x000fe200000e0000 */
[----:B------:R-:W-:Y:S01]  /*6910*/  USHF.R.U32.HI UR4, URZ, UR16, UR13 ;  /* 0x000000103f047299 */ /* 0x000fe2000801160d */
[----:B------:R-:W1:Y:S01]  /*6920*/  F2I.U32.TRUNC.NTZ R2, R2 ;  /* 0x0000000200027305 */ /* 0x000e62000020f000 */
[----:B------:R-:W-:Y:S01]  /*6930*/  UIADD3 UR9, UP0, URZ, -UR6, URZ ;  /* 0x800000063f097290 */ /* 0x000fe2000ff1e03f */
[----:B------:R-:W-:Y:S01]  /*6940*/  ULDC.64 UR10, c[0x0][0x620] ;  /* 0x00018800000a7ab9 */ /* 0x000fe20000000a00 */
[----:B------:R-:W-:Y:S02]  /*6950*/  ULDC UR12, c[0x0][0x608] ;  /* 0x00018200000c7ab9 */ /* 0x000fe40000000800 */
[----:B------:R-:W-:Y:S01]  /*6960*/  UIADD3.X UR4, URZ, ~UR4, URZ, UP0, !UPT ;  /* 0x800000043f047290 */ /* 0x000fe200087fe43f */
[----:B------:R-:W-:Y:S01]  /*6970*/  ULDC UR13, c[0x0][0x658] ;  /* 0x00019600000d7ab9 */ /* 0x000fe20000000800 */
[----:B------:R-:W-:-:S02]  /*6980*/  ULDC UR22, c[0x0][0x148] ;  /* 0x0000520000167ab9 */ /* 0x000fc40000000800 */
[----:B------:R-:W-:Y:S01]  /*6990*/  UIMAD UR8, UR4, UR10, URZ ;  /* 0x0000000a040872a4 */ /* 0x000fe2000f8e023f */
[----:B------:R-:W-:Y:S02]  /*69a0*/  ULDC UR20, c[0x0][0x648] ;  /* 0x0001920000147ab9 */ /* 0x000fe40000000800 */
[----:B------:R-:W-:Y:S01]  /*69b0*/  UMOV UR4, UR17 ;  /* 0x0000001100047c82 */ /* 0x000fe20008000000 */
[----:B------:R-:W-:Y:S02]  /*69c0*/  UIMAD UR8, UR9, UR11, UR8 ;  /* 0x0000000b090872a4 */ /* 0x000fe4000f8e0208 */
[----:B------:R-:W-:Y:S01]  /*69d0*/  UIMAD.WIDE.U32 UR4, UR9, UR10, UR4 ;  /* 0x0000000a090472a5 */ /* 0x000fe2000f8e0004 */
[----:B0-----:R-:W-:Y:S01]  /*69e0*/  R2UR UR9, R0 ;  /* 0x00000000000972ca */ /* 0x001fe200000e0000 */
[----:B------:R-:W-:Y:S01]  /*69f0*/  ULDC UR21, c[0x0][0x638] ;  /* 0x00018e0000157ab9 */ /* 0x000fe20000000800 */
[----:B-1----:R-:W-:Y:S01]  /*6a00*/  R2UR UR11, R2 ;  /* 0x00000000020b72ca */ /* 0x002fe200000e0000 */
[----:B------:R-:W-:Y:S01]  /*6a10*/  UIADD3 UR8, UR5, UR8, URZ ;  /* 0x0000000805087290 */ /* 0x000fe2000fffe03f */
[----:B------:R-:W-:-:S02]  /*6a20*/  ULDC UR10, c[0x0][0x144] ;  /* 0x00005100000a7ab9 */ /* 0x000fc40000000800 */
[----:B------:R-:W-:Y:S02]  /*6a30*/  ULDC UR5, c[0x0][0x618] ;  /* 0x0001860000057ab9 */ /* 0x000fe40000000800 */
[----:B------:R-:W-:Y:S02]  /*6a40*/  USHF.R.U64 UR14, UR4, UR5, UR8 ;  /* 0x00000005040e7299 */ /* 0x000fe40008001208 */
[----:B------:R-:W-:-:S03]  /*6a50*/  USHF.R.U32.HI UR8, URZ, UR5, UR8 ;  /* 0x000000053f087299 */ /* 0x000fc60008011608 */
[----:B------:R-:W-:Y:S01]  /*6a60*/  ULDC.64 UR4, c[0x0][0x640] ;  /* 0x0001900000047ab9 */ /* 0x000fe20000000a00 */
[----:B------:R-:W-:Y:S01]  /*6a70*/  USHF.R.U64 UR16, UR14, UR12, UR8 ;  /* 0x0000000c0e107299 */ /* 0x000fe20008001208 */
[----:B------:R-:W-:Y:S01]  /*6a80*/  ISETP.NE.U32.AND P0, PT, RZ, UR4, PT ;  /* 0x00000004ff007c0c */ /* 0x000fe2000bf05070 */
[----:B------:R-:W-:Y:S02]  /*6a90*/  USHF.R.U32.HI UR8, URZ, UR12, UR8 ;  /* 0x0000000c3f087299 */ /* 0x000fe40008011608 */
[----:B------:R-:W-:Y:S01]  /*6aa0*/  UIADD3 UR9, -UR9, URZ, URZ ;  /* 0x0000003f09097290 */ /* 0x000fe2000fffe13f */
[----:B------:R-:W-:Y:S01]  /*6ab0*/  ISETP.NE.AND.EX P0, PT, RZ, UR5, PT, P0 ;  /* 0x00000005ff007c0c */ /* 0x000fe2000bf05300 */
[----:B------:R-:W-:Y:S02]  /*6ac0*/  USHF.R.U64 UR17, UR16, UR13, UR8 ;  /* 0x0000000d10117299 */ /* 0x000fe40008001208 */
[----:B------:R-:W-:Y:S02]  /*6ad0*/  UIADD3 UR18, -UR11, URZ, URZ ;  /* 0x0000003f0b127290 */ /* 0x000fe4000fffe13f */
[----:B------:R-:W-:-:S02]  /*6ae0*/  USHF.R.U32.HI UR13, URZ, UR13, UR8 ;  /* 0x0000000d3f0d7299 */ /* 0x000fc40008011608 */
[----:B------:R-:W-:Y:S01]  /*6af0*/  UIMAD UR19, UR10, UR9, UR7 ;  /* 0x000000090a1372a4 */ /* 0x000fe2000f8e0207 */
[----:B------:R-:W-:-:S05]  /*6b00*/  UMOV UR12, UR17 ;  /* 0x00000011000c7c82 */ /* 0x000fca0008000000 */
[----:B------:R-:W-:Y:S06]  /*6b10*/  @!P0 BRA `(.L_x_171) ;  /* 0x0000000000288947 */ /* 0x000fec0003800000 */
        /* <DEDUP_REMOVED lines=10> */
.L_x_171:
        /* <DEDUP_REMOVED lines=9> */
[----:B------:R-:W-:Y:S01]  /*6c50*/  UIMAD UR5, UR7, UR21, UR17 ;  /* 0x00000015070572a4 */ /* 0x000fe2000f8e0211 */
[----:B------:R-:W-:Y:S02]  /*6c60*/  ULDC UR8, c[0x0][0x600] ;  /* 0x0001800000087ab9 */ /* 0x000fe40000000800 */
[----:B------:R-:W-:Y:S01]  /*6c70*/  ULDC UR7, c[0x0][0x610] ;  /* 0x0001840000077ab9 */ /* 0x000fe20000000800 */
[----:B------:R-:W-:Y:S02]  /*6c80*/  UIMAD UR5, UR5, UR8, UR14 ;  /* 0x00000008050572a4 */ /* 0x000fe4000f8e020e */
[----:B------:R-:W-:-:S04]  /*6c90*/  UIMAD UR4, UR4, UR7, UR19 ;  /* 0x00000007040472a4 */ /* 0x000fc8000f8e0213 */
[----:B------:R-:W-:Y:S02]  /*6ca0*/  USEL UR7, UR5, UR4, !UP0 ;  /* 0x0000000405077287 */ /* 0x000fe4000c000000 */
[----:B------:R-:W-:-:S04]  /*6cb0*/  USEL UR4, UR4, UR5, !UP0 ;  /* 0x0000000504047287 */ /* 0x000fc8000c000000 */
[----:B------:R-:W-:Y:S02]  /*6cc0*/  IMAD.U32 R2, RZ, RZ, UR7 ;  /* 0x00000007ff027e24 */ /* 0x000fe4000f8e00ff */
[----:B------:R-:W-:-:S07]  /*6cd0*/  IMAD.U32 R18, RZ, RZ, UR4 ;  /* 0x00000004ff127e24 */ /* 0x000fce000f8e00ff */
.L_x_169:
[----:B------:R-:W-:Y:S01]  /*6ce0*/  UIADD3 UR44, UR36, UR44, URZ ;  /* 0x0000002c242c7290 */ /* 0x000fe2000fffe03f */
[----:B------:R-:W-:Y:S02]  /*6cf0*/  LOP3.LUT P0, RZ, R0, 0xff, RZ, 0xc0, !PT ;  /* 0x000000ff00ff7812 */ /* 0x000fe4000780c0ff */
[----:B------:R-:W-:Y:S01]  /*6d00*/  LOP3.LUT R101, R101, 0x1, RZ, 0x3c, !PT ;  /* 0x0000000165657812 */ /* 0x000fe200078e3cff */
[----:B------:R-:W-:Y:S02]  /*6d10*/  USHF.R.U32.HI UR4, URZ, 0x2, UR44 ;  /* 0x000000023f047899 */ /* 0x000fe4000801162c */
[----:B------:R-:W-:Y:S02]  /*6d20*/  UISETP.GT.U32.AND UP0, UPT, UR44, 0x3, UPT ;  /* 0x000000032c00788c */ /* 0x000fe4000bf04070 */
[----:B------:R-:W-:Y:S02]  /*6d30*/  ULOP3.LUT UR4, UR4, 0x1, URZ, 0xc0, !UPT ;  /* 0x0000000104047892 */ /* 0x000fe4000f8ec03f */
[----:B------:R-:W-:-:S02]  /*6d40*/  UISETP.LT.U32.AND UP0, UPT, UR36, 0x4, UP0 ;  /* 0x000000042400788c */ /* 0x000fc40008701070 */
[----:B------:R-:W-:Y:S02]  /*6d50*/  UISETP.NE.U32.AND UP1, UPT, UR4, 0x1, UPT ;  /* 0x000000010400788c */ /* 0x000fe4000bf25070 */
[----:B------:R-:W-:Y:S02]  /*6d60*/  USEL UR5, URZ, 0x1, !UP0 ;  /* 0x000000013f057887 */ /* 0x000fe4000c000000 */
[----:B------:R-:W-:Y:S02]  /*6d70*/  UISETP.GT.U32.AND UP1, UPT, UR36, 0x3, !UP1 ;  /* 0x000000032400788c */ /* 0x000fe4000cf24070 */
[----:B------:R-:W-:Y:S02]  /*6d80*/  ULOP3.LUT UR44, UR44, 0x3, URZ, 0xc0, !UPT ;  /* 0x000000032c2c7892 */ /* 0x000fe4000f8ec03f */
[----:B------:R-:W-:-:S04]  /*6d90*/  USEL UR4, URZ, 0x1, !UP1 ;  /* 0x000000013f047887 */ /* 0x000fc8000c800000 */
[----:B------:R-:W-:Y:S01]  /*6da0*/  ULOP3.LUT UR49, UR4, UR49, UR5, 0x96, !UPT ;  /* 0x0000003104317292 */ /* 0x000fe2000f8e9605 */
[----:B------:R-:W-:Y:S11]  /*6db0*/  @P0 BRA `(.L_x_172) ;  /* 0xffffffa8003c0947 */ /* 0x000ff6000383ffff */
[----:B------:R-:W-:Y:S05]  /*6dc0*/  EXIT ;  /* 0x000000000000794d */ /* 0x000fea0003800000 */
.L_x_12:
[----:B------:R-:W-:-:S08]  /*6dd0*/  ISETP.NE.AND P0, PT, RZ, UR8, PT ;  /* 0x00000008ff007c0c */ /* 0x000fd0000bf05270 */
[----:B------:R-:W0:-:S00]  /*6de0*/  USETMAXREG.DEALLOC.CTAPOOL 0x28 ;  /* 0x00000028000079c8 */ /* 0x000e0000080e0500 */
[----:B------:R-:W-:Y:S05]  /*6df0*/  @P0 EXIT ;  /* 0x000000000000094d */ /* 0x000fea0003800000 */
[----:B0-----:R-:W-:Y:S01]  /*6e00*/  LOP3.LUT P0, RZ, R3, 0xff, RZ, 0xc0, !PT ;  /* 0x000000ff03ff7812 */ /* 0x001fe2000780c0ff */
[----:B------:R-:W-:Y:S02]  /*6e10*/  IMAD.MOV.U32 R23, RZ, RZ, 0x1 ;  /* 0x00000001ff177424 */ /* 0x000fe400078e00ff */
[----:B------:R-:W-:-:S10]  /*6e20*/  IMAD.MOV.U32 R24, RZ, RZ, RZ ;  /* 0x000000ffff187224 */ /* 0x000fd400078e00ff */
[----:B------:R-:W-:Y:S05]  /*6e30*/  @!P0 BRA `(.L_x_173) ;  /* 0x0000001000788947 */ /* 0x000fea0003800000 */
[----:B------:R-:W-:Y:S01]  /*6e40*/  LOP3.LUT P0, RZ, R0, 0x1f, RZ, 0xc0, !PT ;  /* 0x0000001f00ff7812 */ /* 0x000fe2000780c0ff */
[----:B------:R-:W-:Y:S01]  /*6e50*/  ULDC UR53, c[0x0][0x658] ;  /* 0x0001960000357ab9 */ /* 0x000fe20000000800 */
[C---:B------:R-:W-:Y:S01]  /*6e60*/  ISETP.NE.AND P1, PT, R22.reuse, RZ, PT ;  /* 0x000000ff1600720c */ /* 0x040fe20003f25270 */
[----:B------:R-:W-:Y:S01]  /*6e70*/  UMOV UR4, 0xffffffff ;  /* 0xffffffff00047882 */ /* 0x000fe20000000000 */
[----:B------:R-:W-:Y:S01]  /*6e80*/  ISETP.NE.OR P0, PT, R22, RZ, !P0 ;  /* 0x000000ff1600720c */ /* 0x000fe20004705670 */
[----:B------:R-:W-:Y:S01]  /*6e90*/  BSSY B7, `(.L_x_173) ;  /* 0x0000118000077945 */ /* 0x000fe20003800000 */
[----:B------:R-:W-:Y:S01]  /*6ea0*/  USHF.L.U32 UR4, UR4, UR53, URZ ;  /* 0x0000003504047299 */ /* 0x000fe2000800063f */
[----:B------:R-:W-:Y:S01]  /*6eb0*/  P2R R0, PR, RZ, 0x2 ;  /* 0x00000002ff007803 */ /* 0x000fe20000000000 */
[----:B------:R-:W-:Y:S01]  /*6ec0*/  IMAD.MOV.U32 R25, RZ, RZ, 0x1 ;  /* 0x00000001ff197424 */ /* 0x000fe200078e00ff */
[----:B------:R-:W-:Y:S01]  /*6ed0*/  P2R R26, PR, RZ, 0x1 ;  /* 0x00000001ff1a7803 */ /* 0x000fe20000000000 */
[----:B------:R-:W-:Y:S01]  /*6ee0*/  IMAD.MOV.U32 R23, RZ, RZ, 0x1 ;  /* 0x00000001ff177424 */ /* 0x000fe200078e00ff */
[----:B------:R-:W-:Y:S01]  /*6ef0*/  ULDC UR55, c[0x0][0x600] ;  /* 0x0001800000377ab9 */ /* 0x000fe20000000800 */
[----:B------:R-:W-:Y:S01]  /*6f00*/  IMAD.MOV.U32 R24, RZ, RZ, RZ ;  /* 0x000000ffff187224 */ /* 0x000fe200078e00ff */
[----:B------:R-:W-:Y:S01]  /*6f10*/  UMOV UR5, 0x1 ;  /* 0x0000000100057882 */ /* 0x000fe20000000000 */
[----:B------:R-:W-:-:S02]  /*6f20*/  UIADD3 UR57, UR38, 0x1, URZ ;  /* 0x0000000126397890 */ /* 0x000fc4000fffe03f */
[----:B------:R-:W-:Y:S02]  /*6f30*/  ULOP3.LUT UR56, UR39, 0x2, URZ, 0xfc, !UPT ;  /* 0x0000000227387892 */ /* 0x000fe4000f8efc3f */
[----:B------:R-:W-:Y:S02]  /*6f40*/  UIADD3 UR55, UR55, -0x1, URZ ;  /* 0xffffffff37377890 */ /* 0x000fe4000fffe03f */
[----:B------:R-:W-:Y:S02]  /*6f50*/  USHF.L.U32 UR53, UR5, UR53, URZ ;  /* 0x0000003505357299 */ /* 0x000fe4000800063f */
[----:B------:R-:W-:Y:S01]  /*6f60*/  ULOP3.LUT UR54, URZ, UR4, URZ, 0x33, !UPT ;  /* 0x000000043f367292 */ /* 0x000fe2000f8e333f */
[----:B------:R-:W-:-:S11]  /*6f70*/  ULDC.64 UR58, c[0x0][0x198] ;  /* 0x00006600003a7ab9 */ /* 0x000fd60000000a00 */
.L_x_187:
[----:B------:R-:W-:-:S03]  /*6f80*/  UMOV UR4, 0xffffffff ;  /* 0xffffffff00047882 */ /* 0x000fc60000000000 */
[----:B------:R-:W-:Y:S05]  /*6f90*/  BRA.DIV UR4, `(.L_x_174) ;  /* 0x0000001604647947 */ /* 0x000fea000b800000 */
[----:B------:R-:W-:-:S13]  /*6fa0*/  ELECT P6, URZ, PT ;  /* 0x00000000003f782f */ /* 0x000fda00038c0000 */
.L_x_202:
[----:B------:R-:W-:Y:S04]  /*6fb0*/  BSSY B6, `(.L_x_175) ;  /* 0x0000090000067945 */ /* 0x000fe80003800000 */
[----:B------:R-:W-:Y:S05]  /*6fc0*/  @!P6 BRA `(.L_x_176) ;  /* 0x000000080038e947 */ /* 0x000fea0003800000 */
[----:B------:R-:W0:Y:S01]  /*6fd0*/  S2R R0, SR_CgaCtaId ;  /* 0x0000000000007919 */ /* 0x000e220000008800 */
[----:B------:R-:W-:-:S04]  /*6fe0*/  MOV R27, 0x400 ;  /* 0x00000400001b7802 */ /* 0x000fc80000000f00 */
[----:B0-----:R-:W-:-:S05]  /*6ff0*/  LEA R27, R0, R27, 0x18 ;  /* 0x0000001b001b7211 */ /* 0x001fca00078ec0ff */
[----:B------:R-:W-:-:S05]  /*7000*/  VIADD R0, R27, 0x800 ;  /* 0x000008001b007836 */ /* 0x000fca0000000000 */
[----:B------:R-:W-:-:S13]  /*7010*/  LOP3.LUT P0, RZ, R0, 0x9f, RZ, 0xc0, !PT ;  /* 0x0000009f00ff7812 */ /* 0x000fda000780c0ff */
[----:B------:R-:W-:Y:S05]  /*7020*/  @!P0 BRA `(.L_x_177) ;  /* 0x0000000000408947 */ /* 0x000fea0003800000 */
[----:B------:R-:W-:Y:S01]  /*7030*/  MOV R14, 0x0 ;  /* 0x00000000000e7802 */ /* 0x000fe20000000f00 */
[----:B------:R-:W-:Y:S01]  /*7040*/  ULDC.64 UR4, c[0x4][0x70] ;  /* 0x01001c0000047ab9 */ /* 0x000fe20000000a00 */
[----:B------:R-:W-:Y:S01]  /*7050*/  ULDC.64 UR6, c[0x4][0x8] ;  /* 0x0100020000067ab9 */ /* 0x000fe20000000a00 */
[----:B------:R-:W-:Y:S02]  /*7060*/  IMAD.U32 R4, RZ, RZ, UR4 ;  /* 0x00000004ff047e24 */ /* 0x000fe4000f8e00ff */
[----:B------:R-:W-:Y:S01]  /*7070*/  IMAD.U32 R5, RZ, RZ, UR5 ;  /* 0x00000005ff057e24 */ /* 0x000fe2000f8e00ff */
[----:B------:R-:W0:Y:S01]  /*7080*/  LDC.64 R14, c[0x4][R14] ;  /* 0x010000000e0e7b82 */ /* 0x000e220000000a00 */
[----:B------:R-:W-:Y:S01]  /*7090*/  ULDC.64 UR4, c[0x4][0x78] ;  /* 0x01001e0000047ab9 */ /* 0x000fe20000000a00 */
[----:B------:R-:W-:Y:S02]  /*70a0*/  IMAD.U32 R10, RZ, RZ, UR6 ;  /* 0x00000006ff0a7e24 */ /* 0x000fe4000f8e00ff */
[----:B------:R-:W-:-:S02]  /*70b0*/  IMAD.U32 R6, RZ, RZ, UR4 ;  /* 0x00000004ff067e24 */ /* 0x000fc4000f8e00ff */
[----:B------:R-:W-:Y:S02]  /*70c0*/  IMAD.U32 R7, RZ, RZ, UR5 ;  /* 0x00000005ff077e24 */ /* 0x000fe4000f8e00ff */
[----:B------:R-:W-:Y:S02]  /*70d0*/  IMAD.U32 R11, RZ, RZ, UR7 ;  /* 0x00000007ff0b7e24 */ /* 0x000fe4000f8e00ff */
[----:B------:R-:W-:Y:S02]  /*70e0*/  IMAD.MOV.U32 R8, RZ, RZ, 0x70 ;  /* 0x00000070ff087424 */ /* 0x000fe400078e00ff */
[----:B------:R-:W-:Y:S02]  /*70f0*/  IMAD.MOV.U32 R12, RZ, RZ, 0x1 ;  /* 0x00000001ff0c7424 */ /* 0x000fe400078e00ff */
[----:B------:R-:W-:-:S07]  /*7100*/  IMAD.MOV.U32 R13, RZ, RZ, RZ ;  /* 0x000000ffff0d7224 */ /* 0x000fce00078e00ff */
[----:B------:R-:W-:-:S07]  /*7110*/  LEPC R20, `(.L_x_177) ;  /* 0x000000001014794e */ /* 0x000fce0000000000 */
[----:B0----5:R-:W-:Y:S05]  /*7120*/  CALL.ABS.NOINC R14 ;  /* 0x000000000e007343 */ /* 0x021fea0003c00000 */
.L_x_177:
        /* <DEDUP_REMOVED lines=19> */
.L_x_178:
[----:B------:R-:W0:Y:S02]  /*7260*/  LDC R0, c[0x0][0x28c] ;  /* 0x0000a300ff007b82 */ /* 0x000e240000000800 */
[----:B0-----:R-:W-:-:S13]  /*7270*/  ISETP.GE.AND P0, PT, R0, 0x1, PT ;  /* 0x000000010000780c */ /* 0x001fda0003f06270 */
[----:B------:R-:W-:Y:S05]  /*7280*/  @!P0 BRA `(.L_x_176) ;  /* 0x0000000400888947 */ /* 0x000fea0003800000 */
[----:B------:R-:W-:Y:S02]  /*7290*/  IMAD.SHL.U32 R18, R18, 0x40, RZ ;  /* 0x0000004012127824 */ /* 0x000fe400078e00ff */
[----:B------:R-:W-:Y:S02]  /*72a0*/  IMAD.SHL.U32 R5, R2, 0x80, RZ ;  /* 0x0000008002057824 */ /* 0x000fe400078e00ff */
[----:B------:R-:W-:Y:S02]  /*72b0*/  IMAD.MOV.U32 R7, RZ, RZ, RZ ;  /* 0x000000ffff077224 */ /* 0x000fe400078e00ff */
[----:B------:R-:W-:Y:S02]  /*72c0*/  IMAD.U32 R8, RZ, RZ, UR57 ;  /* 0x00000039ff087e24 */ /* 0x000fe4000f8e00ff */
[----:B------:R-:W-:Y:S02]  /*72d0*/  IMAD.MOV.U32 R0, RZ, RZ, R23 ;  /* 0x000000ffff007224 */ /* 0x000fe400078e0017 */
[----:B------:R-:W-:-:S02]  /*72e0*/  IMAD.MOV.U32 R2, RZ, RZ, R24 ;  /* 0x000000ffff027224 */ /* 0x000fc400078e0018 */
[C---:B------:R-:W-:Y:S02]  /*72f0*/  VIADD R9, R18.reuse, 0x8 ;  /* 0x0000000812097836 */ /* 0x040fe40000000000 */
[C---:B------:R-:W-:Y:S02]  /*7300*/  VIADD R10, R18.reuse, 0x10 ;  /* 0x00000010120a7836 */ /* 0x040fe40000000000 */
[C---:B------:R-:W-:Y:S02]  /*7310*/  VIADD R11, R18.reuse, 0x18 ;  /* 0x00000018120b7836 */ /* 0x040fe40000000000 */
[C---:B------:R-:W-:Y:S02]  /*7320*/  VIADD R12, R18.reuse, 0x20 ;  /* 0x00000020120c7836 */ /* 0x040fe40000000000 */
[C---:B------:R-:W-:Y:S02]  /*7330*/  VIADD R13, R18.reuse, 0x28 ;  /* 0x00000028120d7836 */ /* 0x040fe40000000000 */
[----:B------:R-:W-:-:S02]  /*7340*/  VIADD R14, R18, 0x30 ;  /* 0x00000030120e7836 */ /* 0x000fc40000000000 */
[----:B------:R-:W-:-:S07]  /*7350*/  VIADD R15, R18, 0x38 ;  /* 0x00000038120f7836 */ /* 0x000fce0000000000 */
.L_x_182:
[----:B------:R-:W-:Y:S01]  /*7360*/  IMAD R6, R2, 0x8, R27 ;  /* 0x0000000802067824 */ /* 0x000fe200078e021b */
[----:B------:R-:W-:Y:S02]  /*7370*/  SHF.L.U32 R3, R0, 0x1f, RZ ;  /* 0x0000001f00037819 */ /* 0x000fe400000006ff */
[----:B------:R-:W-:Y:S02]  /*7380*/  ISETP.NE.AND P1, PT, R22, RZ, PT ;  /* 0x000000ff1600720c */ /* 0x000fe40003f25270 */
[----:B------:R-:W0:Y:S11]  /*7390*/  SYNCS.PHASECHK.TRANS64.TRYWAIT P0, [R6+URZ+0x20], R3 ;  /* 0x00002003060075a7 */ /* 0x000e36000800017f */
[----:B------:R-:W1:Y:S01]  /*73a0*/  @!P1 LDC R4, c[0x0][0x500] ;  /* 0x00014000ff049b82 */ /* 0x000e620000000800 */
[----:B0-----:R-:W-:Y:S05]  /*73b0*/  @!P0 BRA `(.L_x_179) ;  /* 0x00000010007c8947 */ /* 0x001fea0003800000 */
.L_x_203:
[----:B------:R-:W-:Y:S01]  /*73c0*/  ISETP.NE.AND P0, PT, R22, RZ, PT ;  /* 0x000000ff1600720c */ /* 0x000fe20003f05270 */
[----:B------:R-:W-:-:S04]  /*73d0*/  UPRMT UR4, UR56, 0x9910, URZ ;  /* 0x0000991038047896 */ /* 0x000fc8000800003f */
[----:B------:R-:W-:-:S08]  /*73e0*/  UISETP.NE.AND UP0, UPT, UR4, 0x2, UPT ;  /* 0x000000020400788c */ /* 0x000fd0000bf05270 */
[----:B-1----:R1:W-:Y:S01]  /*73f0*/  @!P0 SYNCS.ARRIVE.TRANS64 RZ, [R6+URZ], R4 ;  /* 0x0000000406ff89a7 */ /* 0x0023e2000800003f */
[----:B------:R-:W-:-:S13]  /*7400*/  PLOP3.LUT P0, PT, PT, PT, UP0, 0x80, 0x0 ;  /* 0x000000000000781c */ /* 0x000fda0003f0f008 */
[----:B-1----:R-:W-:Y:S05]  /*7410*/  @P0 BRA `(.L_x_180) ;  /* 0x0000000000040947 */ /* 0x002fea0003800000 */
[----:B------:R-:W-:Y:S01]  /*7420*/  BPT.TRAP 0x1 ;  /* 0x000000040000795c */ /* 0x000fe20000300000 */
.L_x_180:
[----:B------:R-:W-:-:S13]  /*7430*/  ISETP.NE.AND P0, PT, R26, RZ, PT ;  /* 0x000000ff1a00720c */ /* 0x000fda0003f05270 */
[----:B------:R-:W-:Y:S05]  /*7440*/  @P0 BRA `(.L_x_181) ;  /* 0x0000000000040947 */ /* 0x000fea0003800000 */
[----:B------:R-:W-:Y:S01]  /*7450*/  BPT.TRAP 0x1 ;  /* 0x000000040000795c */ /* 0x000fe20000300000 */
.L_x_181:
[--C-:B0-----:R-:W-:Y:S01]  /*7460*/  IMAD R3, R2, 0x4000, R27.reuse ;  /* 0x0000400002037824 */ /* 0x101fe200078e021b */
[----:B------:R-:W-:Y:S01]  /*7470*/  R2UR UR33, R6 ;  /* 0x00000000062172ca */ /* 0x000fe200000e0000 */
[----:B------:R-:W-:Y:S01]  /*7480*/  UIADD3 UR14, UP0, UR58, 0xf0, URZ ;  /* 0x000000f03a0e7890 */ /* 0x000fe2000ff1e03f */
[----:B------:R-:W-:Y:S01]  /*7490*/  R2UR UR35, R7 ;  /* 0x00000000072372ca */ /* 0x000fe200000e0000 */
[----:B------:R-:W-:Y:S01]  /*74a0*/  UMOV UR6, 0x0 ;  /* 0x0000000000067882 */ /* 0x000fe20000000000 */
[----:B------:R-:W-:Y:S01]  /*74b0*/  R2UR UR5, R3 ;  /* 0x00000000030572ca */ /* 0x000fe200000e0000 */
[----:B------:R-:W-:Y:S01]  /*74c0*/  IMAD R3, R2, 0x8000, R27 ;  /* 0x0000800002037824 */ /* 0x000fe200078e021b */
[----:B------:R-:W-:Y:S01]  /*74d0*/  R2UR UR36, R19 ;  /* 0x00000000132472ca */ /* 0x000fe200000e0000 */
[----:B------:R-:W-:Y:S01]  /*74e0*/  UIADD3.X UR15, URZ, UR59, URZ, UP0, !UPT ;  /* 0x0000003b3f0f7290 */ /* 0x000fe200087fe43f */
[----:B------:R-:W-:Y:S01]  /*74f0*/  R2UR UR34, R18 ;  /* 0x00000000122272ca */ /* 0x000fe200000e0000 */
[----:B------:R-:W-:Y:S01]  /*7500*/  UMOV UR7, 0x10000000 ;  /* 0x1000000000077882 */ /* 0x000fe20000000000 */
[----:B------:R-:W-:Y:S01]  /*7510*/  R2UR UR26, R9 ;  /* 0x00000000091a72ca */ /* 0x000fe200000e0000 */
[----:B------:R-:W-:Y:S01]  /*7520*/  VIADD R8, R8, 0xffffffff ;  /* 0xffffffff08087836 */ /* 0x000fe20000000000 */
[----:B------:R-:W-:Y:S01]  /*7530*/  R2UR UR18, R10 ;  /* 0x000000000a1272ca */ /* 0x000fe200000e0000 */
[----:B------:R-:W-:Y:S01]  /*7540*/  UMOV UR25, UR33 ;  /* 0x0000002100197c82 */ /* 0x000fe20008000000 */
[----:B------:R-:W-:Y:S01]  /*7550*/  R2UR UR4, R3 ;  /* 0x00000000030472ca */ /* 0x000fe200000e0000 */
[----:B------:R-:W-:Y:S01]  /*7560*/  UMOV UR27, UR35 ;  /* 0x00000023001b7c82 */ /* 0x000fe20008000000 */
[----:B------:R-:W-:Y:S01]  /*7570*/  R2UR UR10, R11 ;  /* 0x000000000b0a72ca */ /* 0x000fe200000e0000 */
[----:B------:R-:W-:Y:S01]  /*7580*/  UIADD3 UR32, UR5, 0x800, URZ ;  /* 0x0000080005207890 */ /* 0x000fe2000fffe03f */
[----:B------:R-:W-:Y:S01]  /*7590*/  R2UR UR50, R12 ;  /* 0x000000000c3272ca */ /* 0x000fe200000e0000 */
[----:B------:R-:W-:Y:S01]  /*75a0*/  UIADD3 UR24, UR5, 0x1000, URZ ;  /* 0x0000100005187890 */ /* 0x000fe2000fffe03f */
[----:B------:R-:W-:Y:S01]  /*75b0*/  R2UR UR42, R13 ;  /* 0x000000000d2a72ca */ /* 0x000fe200000e0000 */
[----:B------:R-:W-:Y:S01]  /*75c0*/  UIADD3 UR16, UR5, 0x1800, URZ ;  /* 0x0000180005107890 */ /* 0x000fe2000fffe03f */
[----:B------:R-:W-:Y:S01]  /*75d0*/  ISETP.GT.AND P1, PT, R8, 0x1, PT ;  /* 0x000000010800780c */ /* 0x000fe20003f24270 */
[----:B------:R-:W-:Y:S01]  /*75e0*/  UMOV UR28, UR36 ;  /* 0x00000024001c7c82 */ /* 0x000fe20008000000 */
[----:B------:R-:W-:Y:S01]  /*75f0*/  UIADD3 UR8, UR5, 0x2000, URZ ;  /* 0x0000200005087890 */ /* 0x000fe2000fffe03f */
[----:B------:R-:W-:Y:S01]  /*7600*/  VIADD R2, R2, 0x1 ;  /* 0x0000000102027836 */ /* 0x000fe20000000000 */
[----:B------:R0:W-:Y:S01]  /*7610*/  UTMALDG.3D [UR32], [UR14], desc[UR6] ;  /* 0x000006200e0075b4 */ /* 0x0001e20008011000 */
[----:B------:R-:W-:Y:S01]  /*7620*/  UMOV UR17, UR33 ;  /* 0x0000002100117c82 */ /* 0x000fe20008000000 */
[----:B------:R-:W-:Y:S01]  /*7630*/  UMOV UR19, UR35 ;  /* 0x0000002300137c82 */ /* 0x000fe20008000000 */
[----:B------:R-:W-:Y:S01]  /*7640*/  UMOV UR20, UR36 ;  /* 0x0000002400147c82 */ /* 0x000fe20008000000 */
[----:B------:R-:W-:Y:S01]  /*7650*/  UIADD3 UR22, UP0, UR58, 0x1f0, URZ ;  /* 0x000001f03a167890 */ /* 0x000fe2000ff1e03f */
[----:B------:R-:W-:Y:S01]  /*7660*/  ISETP.NE.AND P0, PT, R2, 0x4, PT ;  /* 0x000000040200780c */ /* 0x000fe20003f05270 */
[----:B------:R-:W-:Y:S01]  /*7670*/  UIADD3 UR48, UR5, 0x2800, URZ ;  /* 0x0000280005307890 */ /* 0x000fe2000fffe03f */
[----:B------:R-:W-:Y:S01]  /*7680*/  VIADD R7, R7, 0x40 ;  /* 0x0000004007077836 */ /* 0x000fe20000000000 */
[----:B------:R1:W-:Y:S01]  /*7690*/  UTMALDG.3D [UR24], [UR14], desc[UR6] ;  /* 0x000006180e0075b4 */ /* 0x0003e20008011000 */
[----:B------:R-:W-:Y:S01]  /*76a0*/  UIADD3 UR40, UR5, 0x3000, URZ ;  /* 0x0000300005287890 */ /* 0x000fe2000fffe03f */
[----:B------:R-:W-:Y:S01]  /*76b0*/  SEL R3, RZ, 0x1, P0 ;  /* 0x00000001ff037807 */ /* 0x000fe20000000000 */
[----:B------:R-:W-:Y:S01]  /*76c0*/  UMOV UR9, UR33 ;  /* 0x0000002100097c82 */ /* 0x000fe20008000000 */
[----:B------:R-:W-:Y:S01]  /*76d0*/  UMOV UR11, UR35 ;  /* 0x00000023000b7c82 */ /* 0x000fe20008000000 */
[----:B------:R-:W-:Y:S01]  /*76e0*/  UMOV UR12, UR36 ;  /* 0x00000024000c7c82 */ /* 0x000fe20008000000 */
[----:B------:R-:W-:Y:S01]  /*76f0*/  UIADD3.X UR23, URZ, UR59, URZ, UP0, !UPT ;  /* 0x0000003b3f177290 */ /* 0x000fe200087fe43f */
[----:B------:R-:W-:Y:S01]  /*7700*/  LOP3.LUT R0, R0, R3, RZ, 0x3c, !PT ;  /* 0x0000000300007212 */ /* 0x000fe200078e3cff */
[----:B------:R2:W-:Y:S01]  /*7710*/  UTMALDG.3D [UR16], [UR14], desc[UR6] ;  /* 0x000006100e0075b4 */ /* 0x0005e20008011000 */
[----:B------:R-:W-:Y:S01]  /*7720*/  UMOV UR49, UR33 ;  /* 0x0000002100317c82 */ /* 0x000fe20008000000 */
[----:B------:R-:W-:Y:S01]  /*7730*/  UMOV UR51, UR35 ;  /* 0x0000002300337c82 */ /* 0x000fe20008000000 */
[----:B------:R-:W-:Y:S01]  /*7740*/  UMOV UR52, UR36 ;  /* 0x0000002400347c82 */ /* 0x000fe20008000000 */
[----:B------:R-:W-:Y:S01]  /*7750*/  UMOV UR41, UR33 ;  /* 0x0000002100297c82 */ /* 0x000fe20008000000 */
[----:B------:R-:W-:Y:S01]  /*7760*/  UMOV UR43, UR35 ;  /* 0x00000023002b7c82 */ /* 0x000fe20008000000 */
[----:B------:R-:W-:Y:S01]  /*7770*/  UMOV UR44, UR36 ;  /* 0x00000024002c7c82 */ /* 0x000fe20008000000 */
[----:B------:R-:W-:Y:S01]  /*7780*/  SEL R2, R2, RZ, P0 ;  /* 0x000000ff02027207 */ /* 0x000fe20000000000 */
[----:B0-----:R-:W-:Y:S01]  /*7790*/  UIADD3 UR32, UR5, 0x3800, URZ ;  /* 0x0000380005207890 */ /* 0x001fe2000fffe03f */
[----:B------:R-:W-:Y:S01]  /*77a0*/  R2UR UR34, R14 ;  /* 0x000000000e2272ca */ /* 0x000fe200000e0000 */
[----:B------:R0:W-:Y:S01]  /*77b0*/  UTMALDG.3D [UR8], [UR14], desc[UR6] ;  /* 0x000006080e0075b4 */ /* 0x0001e20008011000 */
[----:B-1----:R-:W-:Y:S01]  /*77c0*/  R2UR UR26, R15 ;  /* 0x000000000f1a72ca */ /* 0x002fe200000e0000 */
[----:B------:R-:W-:Y:S01]  /*77d0*/  UIADD3 UR24, UR5, 0x4000, URZ ;  /* 0x0000400005187890 */ /* 0x000fe2000fffe03f */
[----:B------:R1:W-:Y:S01]  /*77e0*/  UTMALDG.3D [UR48], [UR14], desc[UR6] ;  /* 0x000006300e0075b4 */ /* 0x0003e20008011000 */
[----:B--2---:R-:W-:Y:S01]  /*77f0*/  R2UR UR19, R5 ;  /* 0x00000000051372ca */ /* 0x004fe200000e0000 */
[----:B------:R-:W-:Y:S01]  /*7800*/  UIADD3 UR16, UR4, 0x10800, URZ ;  /* 0x0001080004107890 */ /* 0x000fe2000fffe03f */
[----:B------:R1:W-:Y:S01]  /*7810*/  UTMALDG.3D [UR40], [UR14], desc[UR6] ;  /* 0x000006280e0075b4 */ /* 0x0003e20008011000 */
[----:B------:R-:W-:Y:S01]  /*7820*/  UMOV UR18, UR35 ;  /* 0x0000002300127c82 */ /* 0x000fe20008000000 */
[----:B0-----:R-:W-:-:S04]  /*7830*/  UIADD3 UR10, UR35, 0x20, URZ ;  /* 0x00000020230a7890 */ /* 0x001fc8000fffe03f */
[----:B------:R1:W-:Y:S01]  /*7840*/  UTMALDG.3D [UR32], [UR14], desc[UR6] ;  /* 0x000006200e0075b4 */ /* 0x0003e20008011000 */
[----:B------:R-:W-:-:S04]  /*7850*/  UIADD3 UR8, UR4, 0x14800, URZ ;  /* 0x0001480004087890 */ /* 0x000fc8000fffe03f */
[----:B------:R-:W-:Y:S01]  /*7860*/  UMOV UR11, UR19 ;  /* 0x00000013000b7c82 */ /* 0x000fe20008000000 */
[----:B------:R1:W-:Y:S01]  /*7870*/  UTMALDG.3D [UR24], [UR14], desc[UR6] ;  /* 0x000006180e0075b4 */ /* 0x0003e20008011000 */
[----:B------:R1:W-:Y:S03]  /*7880*/  UTMALDG.3D [UR16], [UR22], desc[UR6] ;  /* 0x00000610160075b4 */ /* 0x0003e60008011000 */
[----:B------:R1:W-:Y:S02]  /*7890*/  UTMALDG.3D [UR8], [UR22], desc[UR6] ;  /* 0x00000608160075b4 */ /* 0x0003e40008011000 */
[----:B-1----:R-:W-:Y:S05]  /*78a0*/  @P1 BRA `(.L_x_182) ;  /* 0xfffffff800ac1947 */ /* 0x002fea000383ffff */
.L_x_176:
[----:B------:R-:W-:Y:S05]  /*78b0*/  BSYNC B6 ;  /* 0x0000000000067941 */ /* 0x000fea0003800000 */
.L_x_175:
[----:B------:R-:W-:Y:S01]  /*78c0*/  LOP3.LUT P2, RZ, R25, 0xff, RZ, 0xc0, !PT ;  /* 0x000000ff19ff7812 */ /* 0x000fe2000784c0ff */
[----:B------:R-:W-:Y:S01]  /*78d0*/  VIADD R24, R24, UR38 ;  /* 0x0000002618187c36 */ /* 0x000fe20008000000 */
[----:B------:R-:W-:Y:S01]  /*78e0*/  ULDC.64 UR4, c[0x0][0x650] ;  /* 0x0001940000047ab9 */ /* 0x000fe20000000a00 */
[----:B------:R-:W-:Y:S01]  /*78f0*/  IMAD.U32 R4, RZ, RZ, UR38 ;  /* 0x00000026ff047e24 */ /* 0x000fe2000f8e00ff */
[----:B------:R-:W-:Y:S01]  /*7900*/  BSSY B0, `(.L_x_183) ;  /* 0x000006e000007945 */ /* 0x000fe20003800000 */
[----:B------:R-:W-:Y:S01]  /*7910*/  IMAD.MOV.U32 R18, RZ, RZ, -0x1 ;  /* 0xffffffffff127424 */ /* 0x000fe200078e00ff */
[----:B------:R-:W-:Y:S01]  /*7920*/  SHF.R.U32.HI R0, RZ, 0x2, R24 ;  /* 0x00000002ff007819 */ /* 0x000fe20000011618 */
[----:B------:R-:W-:Y:S01]  /*7930*/  IMAD.MOV.U32 R19, RZ, RZ, -0x1 ;  /* 0xffffffffff137424 */ /* 0x000fe200078e00ff */
[----:B------:R-:W-:Y:S02]  /*7940*/  ISETP.GT.U32.AND P0, PT, R24, 0x3, PT ;  /* 0x000000031800780c */ /* 0x000fe40003f04070 */
[----:B------:R-:W-:-:S02]  /*7950*/  LOP3.LUT R0, R0, 0x1, RZ, 0xc0, !PT ;  /* 0x0000000100007812 */ /* 0x000fc400078ec0ff */
[----:B------:R-:W-:Y:S01]  /*7960*/  ISETP.LT.U32.AND P0, PT, R4, 0x4, P0 ;  /* 0x000000040400780c */ /* 0x000fe20000701070 */
[----:B------:R-:W0:Y:S01]  /*7970*/  @P2 S2R R3, SR_CgaCtaId ;  /* 0x0000000000032919 */ /* 0x000e220000008800 */
[----:B------:R-:W-:Y:S02]  /*7980*/  @P2 MOV R2, 0x400 ;  /* 0x0000040000022802 */ /* 0x000fe40000000f00 */
[----:B------:R-:W-:Y:S02]  /*7990*/  ISETP.NE.U32.AND P1, PT, R0, 0x1, PT ;  /* 0x000000010000780c */ /* 0x000fe40003f25070 */
[----:B------:R-:W-:Y:S02]  /*79a0*/  LOP3.LUT R24, R24, 0x3, RZ, 0xc0, !PT ;  /* 0x0000000318187812 */ /* 0x000fe400078ec0ff */
[----:B------:R-:W-:Y:S02]  /*79b0*/  ISETP.GT.U32.AND P1, PT, R4, 0x3, !P1 ;  /* 0x000000030400780c */ /* 0x000fe40004f24070 */
[----:B------:R-:W-:-:S02]  /*79c0*/  PRMT R25, RZ, 0x7610, R25 ;  /* 0x00007610ff197816 */ /* 0x000fc40000000019 */
[----:B------:R-:W-:-:S04]  /*79d0*/  PLOP3.LUT P0, PT, P1, P0, PT, 0x28, 0x0 ;  /* 0x000000000000781c */ /* 0x000fc80000f00570 */
[----:B------:R-:W-:-:S04]  /*79e0*/  SEL R0, RZ, 0x1, !P0 ;  /* 0x00000001ff007807 */ /* 0x000fc80004000000 */
[----:B------:R-:W-:Y:S02]  /*79f0*/  LOP3.LUT R23, R23, R0, RZ, 0x3c, !PT ;  /* 0x0000000017177212 */ /* 0x000fe400078e3cff */
[----:B------:R-:W-:Y:S02]  /*7a00*/  PRMT R0, RZ, 0x7610, R0 ;  /* 0x00007610ff007816 */ /* 0x000fe40000000000 */
[----:B0-----:R-:W-:-:S04]  /*7a10*/  @P2 LEA R2, R3, R2, 0x18 ;  /* 0x0000000203022211 */ /* 0x001fc800078ec0ff */
[----:B------:R0:W-:Y:S01]  /*7a20*/  @P2 SYNCS.ARRIVE.TRANS64.A1T0 RZ, [R2+URZ+0x78], RZ ;  /* 0x000078ff02ff29a7 */ /* 0x0001e2000810003f */
[----:B------:R-:W-:-:S04]  /*7a30*/  IADD3 R16, P2, R16, UR46, RZ ;  /* 0x0000002e10107c10 */ /* 0x000fc8000ff5e0ff */
[----:B------:R-:W-:Y:S02]  /*7a40*/  IADD3.X R17, R17, UR37, RZ, P2, !PT ;  /* 0x0000002511117c10 */ /* 0x000fe400097fe4ff */
[----:B------:R-:W-:Y:S01]  /*7a50*/  ISETP.GE.U32.AND P1, PT, R16, UR4, PT ;  /* 0x0000000410007c0c */ /* 0x000fe2000bf26070 */
[----:B0-----:R-:W-:-:S03]  /*7a60*/  IMAD.MOV.U32 R2, RZ, RZ, -0x1 ;  /* 0xffffffffff027424 */ /* 0x001fc600078e00ff */
[----:B------:R-:W-:-:S13]  /*7a70*/  ISETP.GE.U32.AND.EX P0, PT, R17, UR5, PT, P1 ;  /* 0x0000000511007c0c */ /* 0x000fda000bf06110 */
[----:B------:R-:W-:Y:S05]  /*7a80*/  @P0 BRA `(.L_x_184) ;  /* 0x0000000400540947 */ /* 0x000fea0003800000 */
[----:B------:R-:W0:Y:S01]  /*7a90*/  S2UR UR4, SR_CTAID.X ;  /* 0x00000000000479c3 */ /* 0x000e220000002500 */
[----:B------:R-:W-:Y:S01]  /*7aa0*/  ULDC.64 UR6, c[0x0][0x628] ;  /* 0x00018a0000067ab9 */ /* 0x000fe20000000a00 */
[----:B------:R-:W-:Y:S01]  /*7ab0*/  ULDC UR5, c[0x0][0x150] ;  /* 0x0000540000057ab9 */ /* 0x000fe20000000800 */
[----:B------:R-:W-:Y:S01]  /*7ac0*/  ISETP.NE.U32.AND P0, PT, RZ, UR6, PT ;  /* 0x00000006ff007c0c */ /* 0x000fe2000bf05070 */
[----:B------:R-:W-:Y:S01]  /*7ad0*/  ULDC UR8, c[0x0][0x630] ;  /* 0x00018c0000087ab9 */ /* 0x000fe20000000800 */
[----:B------:R-:W-:Y:S01]  /*7ae0*/  ULDC UR10, c[0x0][0x154] ;  /* 0x00005500000a7ab9 */ /* 0x000fe20000000800 */
[----:B------:R-:W-:Y:S01]  /*7af0*/  IMAD.MOV.U32 R2, RZ, RZ, R16 ;  /* 0x000000ffff027224 */ /* 0x000fe200078e0010 */
[----:B------:R-:W-:Y:S01]  /*7b00*/  ISETP.NE.AND.EX P0, PT, RZ, UR7, PT, P0 ;  /* 0x00000007ff007c0c */ /* 0x000fe2000bf05300 */
[----:B------:R-:W1:Y:S01]  /*7b10*/  S2UR UR9, SR_CTAID.Y ;  /* 0x00000000000979c3 */ /* 0x000e620000002600 */
[----:B------:R-:W-:Y:S01]  /*7b20*/  IMAD.MOV.U32 R3, RZ, RZ, R17 ;  /* 0x000000ffff037224 */ /* 0x000fe200078e0011 */
[----:B0-----:R-:W-:-:S05]  /*7b30*/  I2FP.F32.U32 R0, UR4 ;  /* 0x0000000400007c45 */ /* 0x001fca0008201000 */
[----:B------:R-:W-:-:S05]  /*7b40*/  FMUL R8, R0, UR5 ;  /* 0x0000000500087c20 */ /* 0x000fca0008400000 */
[----:B------:R-:W-:Y:S05]  /*7b50*/  @!P0 BRA `(.L_x_185) ;  /* 0x0000000000288947 */ /* 0x000fea0003800000 */
[----:B------:R-:W-:Y:S02]  /*7b60*/  ULDC UR5, c[0x0][0x634] ;  /* 0x00018d0000057ab9 */ /* 0x000fe40000000800 */
[----:B------:R-:W-:-:S05]  /*7b70*/  IADD3 R7, P0, R16, UR5, RZ ;  /* 0x0000000510077c10 */ /* 0x000fca000ff1e0ff */
[----:B------:R-:W-:-:S04]  /*7b80*/  IMAD.X R9, RZ, RZ, R17, P0 ;  /* 0x000000ffff097224 */ /* 0x000fc800000e0611 */
[----:B------:R-:W-:-:S04]  /*7b90*/  IMAD.WIDE.U32 R4, R9, UR6, RZ ;  /* 0x0000000609047c25 */ /* 0x000fc8000f8e00ff */
[----:B------:R-:W-:-:S04]  /*7ba0*/  IMAD.WIDE.U32 R4, P0, R7, UR7, R4 ;  /* 0x0000000707047c25 */ /* 0x000fc8000f800004 */
[----:B------:R-:W-:-:S04]  /*7bb0*/  IMAD.WIDE.U32 R6, R7, UR6, RZ ;  /* 0x0000000607067c25 */ /* 0x000fc8000f8e00ff */
[----:B------:R-:W-:Y:S01]  /*7bc0*/  IMAD.X R3, RZ, RZ, RZ, P0 ;  /* 0x000000ffff037224 */ /* 0x000fe200000e06ff */
[----:B------:R-:W-:Y:S01]  /*7bd0*/  IADD3 RZ, P0, R7, R4, RZ ;  /* 0x0000000407ff7210 */ /* 0x000fe20007f1e0ff */
[----:B------:R-:W-:-:S04]  /*7be0*/  IMAD.MOV.U32 R2, RZ, RZ, R5 ;  /* 0x000000ffff027224 */ /* 0x000fc800078e0005 */
[----:B------:R-:W-:-:S08]  /*7bf0*/  IMAD.WIDE.U32.X R2, R9, UR7, R2, P0 ;  /* 0x0000000709027c25 */ /* 0x000fd000080e0402 */
.L_x_185:
[--C-:B------:R-:W-:Y:S01]  /*7c00*/  SHF.R.U64 R19, R2, UR8, R3.reuse ;  /* 0x0000000802137c19 */ /* 0x100fe20008001203 */
[----:B------:R-:W0:Y:S01]  /*7c10*/  F2I.U32.TRUNC.NTZ R8, R8 ;  /* 0x0000000800087305 */ /* 0x000e22000020f000 */
[----:B------:R-:W-:Y:S01]  /*7c20*/  SHF.R.U32.HI R0, RZ, UR8, R3 ;  /* 0x00000008ff007c19 */ /* 0x000fe20008011603 */
[----:B------:R-:W-:Y:S01]  /*7c30*/  ULDC.64 UR6, c[0x0][0x620] ;  /* 0x0001880000067ab9 */ /* 0x000fe20000000a00 */
[----:B------:R-:W-:Y:S01]  /*7c40*/  IADD3 R5, P0, RZ, -R19, RZ ;  /* 0x80000013ff057210 */ /* 0x000fe20007f1e0ff */
[----:B------:R-:W-:Y:S01]  /*7c50*/  ULDC UR8, c[0x0][0x658] ;  /* 0x0001960000087ab9 */ /* 0x000fe20000000800 */
[----:B-1----:R-:W-:Y:S01]  /*7c60*/  I2FP.F32.U32 R2, UR9 ;  /* 0x0000000900027c45 */ /* 0x002fe20008201000 */
[----:B------:R-:W-:Y:S02]  /*7c70*/  ULDC UR12, c[0x0][0x648] ;  /* 0x00019200000c7ab9 */ /* 0x000fe40000000800 */
[----:B------:R-:W-:Y:S02]  /*7c80*/  IMAD.X R0, RZ, RZ, ~R0, P0 ;  /* 0x000000ffff007224 */ /* 0x000fe400000e0e00 */
[----:B------:R-:W-:Y:S01]  /*7c90*/  FMUL R4, R2, UR10 ;  /* 0x0000000a02047c20 */ /* 0x000fe20008400000 */
[----:B------:R-:W-:Y:S01]  /*7ca0*/  IMAD.WIDE.U32 R2, R5, UR6, R16 ;  /* 0x0000000605027c25 */ /* 0x000fe2000f8e0010 */
[----:B------:R-:W-:-:S02]  /*7cb0*/  ULDC.64 UR10, c[0x0][0x640] ;  /* 0x00019000000a7ab9 */ /* 0x000fc40000000a00 */
[----:B------:R-:W-:Y:S01]  /*7cc0*/  ISETP.NE.U32.AND P0, PT, RZ, UR10, PT ;  /* 0x0000000aff007c0c */ /* 0x000fe2000bf05070 */
[----:B------:R-:W-:Y:S01]  /*7cd0*/  IMAD R0, R0, UR6, RZ ;  /* 0x0000000600007c24 */ /* 0x000fe2000f8e02ff */
[----:B------:R-:W1:Y:S01]  /*7ce0*/  F2I.U32.TRUNC.NTZ R4, R4 ;  /* 0x0000000400047305 */ /* 0x000e62000020f000 */
[----:B0-----:R-:W-:Y:S01]  /*7cf0*/  R2UR UR5, R8 ;  /* 0x00000000080572ca */ /* 0x001fe200000e0000 */
[----:B------:R-:W-:Y:S01]  /*7d00*/  ULDC UR6, c[0x0][0x618] ;  /* 0x0001860000067ab9 */ /* 0x000fe20000000800 */
[----:B------:R-:W-:Y:S01]  /*7d10*/  IMAD R5, R5, UR7, R0 ;  /* 0x0000000705057c24 */ /* 0x000fe2000f8e0200 */
[----:B------:R-:W-:Y:S01]  /*7d20*/  ISETP.NE.AND.EX P0, PT, RZ, UR11, PT, P0 ;  /* 0x0000000bff007c0c */ /* 0x000fe2000bf05300 */
[----:B------:R-:W0:Y:S02]  /*7d30*/  LDC R0, c[0x0][0x610] ;  /* 0x00018400ff007b82 */ /* 0x000e240000000800 */
[----:B------:R-:W-:-:S05]  /*7d40*/  IMAD.IADD R3, R3, 0x1, R5 ;  /* 0x0000000103037824 */ /* 0x000fca00078e0205 */
[--C-:B------:R-:W-:Y:S02]  /*7d50*/  SHF.R.U64 R8, R2, UR6, R3.reuse ;  /* 0x0000000602087c19 */ /* 0x100fe40008001203 */
[----:B------:R-:W-:Y:S01]  /*7d60*/  SHF.R.U32.HI R3, RZ, UR6, R3 ;  /* 0x00000006ff037c19 */ /* 0x000fe20008011603 */
[----:B------:R-:W-:Y:S01]  /*7d70*/  ULDC UR6, c[0x0][0x608] ;  /* 0x0001820000067ab9 */ /* 0x000fe20000000800 */
[----:B-1----:R-:W-:Y:S02]  /*7d80*/  R2UR UR7, R4 ;  /* 0x00000000040772ca */ /* 0x002fe400000e0000 */
[--C-:B------:R-:W-:Y:S02]  /*7d90*/  SHF.R.U64 R10, R8, UR6, R3.reuse ;  /* 0x00000006080a7c19 */ /* 0x100fe40008001203 */
[----:B------:R-:W-:Y:S01]  /*7da0*/  SHF.R.U32.HI R3, RZ, UR6, R3 ;  /* 0x00000006ff037c19 */ /* 0x000fe20008011603 */
[----:B------:R-:W-:-:S03]  /*7db0*/  UIADD3 UR6, -UR5, URZ, URZ ;  /* 0x0000003f05067290 */ /* 0x000fc6000fffe13f */
[--C-:B------:R-:W-:Y:S01]  /*7dc0*/  SHF.R.U64 R11, R10, UR8, R3.reuse ;  /* 0x000000080a0b7c19 */ /* 0x100fe20008001203 */
[----:B------:R-:W-:Y:S01]  /*7dd0*/  ULDC UR5, c[0x0][0x144] ;  /* 0x0000510000057ab9 */ /* 0x000fe20000000800 */
[----:B------:R-:W-:-:S03]  /*7de0*/  SHF.R.U32.HI R3, RZ, UR8, R3 ;  /* 0x00000008ff037c19 */ /* 0x000fc60008011603 */
[----:B------:R-:W-:Y:S01]  /*7df0*/  IMAD.MOV.U32 R2, RZ, RZ, R11 ;  /* 0x000000ffff027224 */ /* 0x000fe200078e000b */
[----:B------:R-:W-:Y:S06]  /*7e00*/  @!P0 BRA `(.L_x_186) ;  /* 0x0000000000288947 */ /* 0x000fec0003800000 */
        /* <DEDUP_REMOVED lines=10> */
.L_x_186:
[----:B------:R-:W-:Y:S01]  /*7eb0*/  UISETP.NE.AND UP0, UPT, UR45, URZ, UPT ;  /* 0x0000003f2d00728c */ /* 0x000fe2000bf05270 */
[----:B------:R-:W-:Y:S01]  /*7ec0*/  SHF.R.U64 R3, R2, UR12, R3 ;  /* 0x0000000c02037c19 */ /* 0x000fe20008001203 */
[----:B------:R-:W-:Y:S01]  /*7ed0*/  UIADD3 UR7, -UR7, URZ, URZ ;  /* 0x0000003f07077290 */ /* 0x000fe2000fffe13f */
[----:B------:R-:W-:Y:S01]  /*7ee0*/  LOP3.LUT R2, R10, UR54, RZ, 0xc0, !PT ;  /* 0x000000360a027c12 */ /* 0x000fe2000f8ec0ff */
[----:B------:R-:W-:Y:S01]  /*7ef0*/  UIMAD UR4, UR5, UR6, UR4 ;  /* 0x00000006050472a4 */ /* 0x000fe2000f8e0204 */
[----:B------:R-:W-:Y:S01]  /*7f00*/  LOP3.LUT R5, R8, UR55, RZ, 0xc0, !PT ;  /* 0x0000003708057c12 */ /* 0x000fe2000f8ec0ff */
[----:B------:R-:W-:Y:S01]  /*7f10*/  IMAD.MOV R4, RZ, RZ, -R3 ;  /* 0x000000ffff047224 */ /* 0x000fe200078e0a03 */
[----:B------:R-:W-:Y:S01]  /*7f20*/  ULDC UR5, c[0x0][0x148] ;  /* 0x0000520000057ab9 */ /* 0x000fe20000000800 */
[----:B------:R-:W-:Y:S01]  /*7f30*/  IMAD R3, R3, UR53, R2 ;  /* 0x0000003503037c24 */ /* 0x000fe2000f8e0202 */
[----:B------:R-:W-:Y:S02]  /*7f40*/  PLOP3.LUT P0, PT, PT, PT, UP0, 0x80, 0x0 ;  /* 0x000000000000781c */ /* 0x000fe40003f0f008 */
[----:B------:R-:W-:-:S03]  /*7f50*/  @UP0 UIMAD UR4, UR5, UR7, UR9 ;  /* 0x00000007050402a4 */ /* 0x000fc6000f8e0209 */
[----:B------:R-:W-:Y:S02]  /*7f60*/  ULDC UR5, c[0x0][0x638] ;  /* 0x00018e0000057ab9 */ /* 0x000fe40000000800 */
[----:B------:R-:W-:Y:S02]  /*7f70*/  IMAD R2, R4, UR5, R11 ;  /* 0x0000000504027c24 */ /* 0x000fe4000f8e020b */
[----:B0-----:R-:W-:Y:S01]  /*7f80*/  IMAD R18, R3, R0, UR4 ;  /* 0x0000000403127e24 */ /* 0x001fe2000f8e0200 */
[----:B------:R-:W-:Y:S01]  /*7f90*/  ULDC UR4, c[0x0][0x600] ;  /* 0x0001800000047ab9 */ /* 0x000fe20000000800 */
[----:B------:R-:W-:Y:S02]  /*7fa0*/  IMAD.MOV.U32 R0, RZ, RZ, 0x1 ;  /* 0x00000001ff007424 */ /* 0x000fe400078e00ff */
[----:B------:R-:W-:-:S05]  /*7fb0*/  IMAD R3, R2, UR4, R5 ;  /* 0x0000000402037c24 */ /* 0x000fca000f8e0205 */
[----:B------:R-:W-:Y:S02]  /*7fc0*/  SEL R2, R3, R18, !P0 ;  /* 0x0000001203027207 */ /* 0x000fe40004000000 */
[----:B------:R-:W-:-:S07]  /*7fd0*/  SEL R18, R18, R3, !P0 ;  /* 0x0000000312127207 */ /* 0x000fce0004000000 */
.L_x_184:
[----:B------:R-:W-:Y:S05]  /*7fe0*/  BSYNC B0 ;  /* 0x0000000000007941 */ /* 0x000fea0003800000 */
.L_x_183:
[----:B------:R-:W-:-:S13]  /*7ff0*/  LOP3.LUT P0, RZ, R0, 0xff, RZ, 0xc0, !PT ;  /* 0x000000ff00ff7812 */ /* 0x000fda000780c0ff */
[----:B------:R-:W-:Y:S05]  /*8000*/  @P0 BRA `(.L_x_187) ;  /* 0xffffffec00dc0947 */ /* 0x000fea000383ffff */
[----:B------:R-:W-:Y:S05]  /*8010*/  BSYNC B7 ;  /* 0x0000000000077941 */ /* 0x000fea0003800000 */
.L_x_173:
[----:B------:R-:W-:-:S03]  /*8020*/  UMOV UR4, 0xffffffff ;  /* 0xffffffff00047882 */ /* 0x000fc60000000000 */
[----:B------:R-:W-:Y:S05]  /*8030*/  BRA.DIV UR4, `(.L_x_188) ;  /* 0x0000000604707947 */ /* 0x000fea000b800000 */
[----:B------:R-:W-:-:S13]  /*8040*/  ELECT P6, URZ, PT ;  /* 0x00000000003f782f */ /* 0x000fda00038c0000 */
.L_x_206:
[----:B------:R-:W-:Y:S04]  /*8050*/  BSSY B0, `(.L_x_189) ;  /* 0x000002c000007945 */ /* 0x000fe80003800000 */
[----:B------:R-:W-:Y:S05]  /*8060*/  @!P6 BRA `(.L_x_190) ;  /* 0x0000000000a8e947 */ /* 0x000fea0003800000 */
[----:B------:R-:W-:-:S04]  /*8070*/  ULOP3.LUT UR4, UR39, 0x2, URZ, 0xfc, !UPT ;  /* 0x0000000227047892 */ /* 0x000fc8000f8efc3f */
[----:B------:R-:W-:-:S06]  /*8080*/  UISETP.NE.AND UP0, UPT, UR4, 0x3, UPT ;  /* 0x000000030400788c */ /* 0x000fcc000bf05270 */
[----:B------:R-:W-:-:S13]  /*8090*/  PLOP3.LUT P0, PT, PT, PT, UP0, 0x80, 0x0 ;  /* 0x000000000000781c */ /* 0x000fda0003f0f008 */
[----:B------:R-:W-:Y:S05]  /*80a0*/  @!P0 BRA `(.L_x_191) ;  /* 0x0000000000048947 */ /* 0x000fea0003800000 */
[----:B------:R-:W-:Y:S01]  /*80b0*/  BPT.TRAP 0x1 ;  /* 0x000000040000795c */ /* 0x000fe20000300000 */
.L_x_191:
[----:B------:R-:W0:Y:S01]  /*80c0*/  S2R R3, SR_CgaCtaId ;  /* 0x0000000000037919 */ /* 0x000e220000008800 */
[----:B------:R-:W-:Y:S02]  /*80d0*/  MOV R0, 0x400 ;  /* 0x0000040000007802 */ /* 0x000fe40000000f00 */
[----:B------:R-:W-:Y:S02]  /*80e0*/  SHF.L.U32 R2, R23, 0x1f, RZ ;  /* 0x0000001f17027819 */ /* 0x000fe400000006ff */
[----:B0-----:R-:W-:-:S05]  /*80f0*/  LEA R3, R3, R0, 0x18 ;  /* 0x0000000003037211 */ /* 0x001fca00078ec0ff */
[----:B------:R-:W-:-:S04]  /*8100*/  VIADD R3, R3, 0x20 ;  /* 0x0000002003037836 */ /* 0x000fc80000000000 */
[C---:B------:R-:W-:Y:S02]  /*8110*/  IMAD R5, R24.reuse, 0x8, R3 ;  /* 0x0000000818057824 */ /* 0x040fe400078e0203 */
[----:B------:R-:W-:Y:S02]  /*8120*/  VIADD R24, R24, 0x1 ;  /* 0x0000000118187836 */ /* 0x000fe40000000000 */
[----:B------:R-:W0:Y:S03]  /*8130*/  SYNCS.PHASECHK.TRANS64.TRYWAIT P0, [R5+URZ], R2 ;  /* 0x00000002050075a7 */ /* 0x000e26000800017f */
[----:B------:R-:W-:-:S04]  /*8140*/  ISETP.NE.AND P1, PT, R24, 0x4, PT ;  /* 0x000000041800780c */ /* 0x000fc80003f25270 */
[----:B------:R-:W-:Y:S02]  /*8150*/  SEL R0, RZ, 0x1, P1 ;  /* 0x00000001ff007807 */ /* 0x000fe40000800000 */
[----:B------:R-:W-:Y:S02]  /*8160*/  SEL R24, R24, RZ, P1 ;  /* 0x000000ff18187207 */ /* 0x000fe40000800000 */
[----:B------:R-:W-:-:S03]  /*8170*/  LOP3.LUT R23, R23, R0, RZ, 0x3c, !PT ;  /* 0x0000000017177212 */ /* 0x000fc600078e3cff */
[----:B------:R-:W-:Y:S01]  /*8180*/  IMAD R7, R24, 0x8, R3 ;  /* 0x0000000818077824 */ /* 0x000fe200078e0203 */
[----:B------:R-:W-:Y:S01]  /*8190*/  SHF.L.U32 R4, R23, 0x1f, RZ ;  /* 0x0000001f17047819 */ /* 0x000fe200000006ff */
[----:B0-----:R-:W-:Y:S06]  /*81a0*/  @!P0 BRA `(.L_x_192) ;  /* 0x0000000400348947 */ /* 0x001fec0003800000 */
.L_x_207:
[----:B------:R-:W1:Y:S01]  /*81b0*/  SYNCS.PHASECHK.TRANS64.TRYWAIT P0, [R7+URZ], R4 ;  /* 0x00000004070075a7 */ /* 0x000e62000800017f */
[----:B------:R-:W-:-:S05]  /*81c0*/  VIADD R0, R24, 0x1 ;  /* 0x0000000118007836 */ /* 0x000fca0000000000 */
[----:B------:R-:W-:-:S04]  /*81d0*/  ISETP.NE.AND P1, PT, R0, 0x4, PT ;  /* 0x000000040000780c */ /* 0x000fc80003f25270 */
[----:B0-----:R-:W-:Y:S02]  /*81e0*/  SEL R2, RZ, 0x1, P1 ;  /* 0x00000001ff027807 */ /* 0x001fe40000800000 */
[----:B------:R-:W-:Y:S02]  /*81f0*/  SEL R0, R0, RZ, P1 ;  /* 0x000000ff00007207 */ /* 0x000fe40000800000 */
[----:B------:R-:W-:-:S03]  /*8200*/  LOP3.LUT R23, R23, R2, RZ, 0x3c, !PT ;  /* 0x0000000217177212 */ /* 0x000fc600078e3cff */
[----:B------:R-:W-:Y:S01]  /*8210*/  IMAD R6, R0, 0x8, R3 ;  /* 0x0000000800067824 */ /* 0x000fe200078e0203 */
[----:B------:R-:W-:Y:S01]  /*8220*/  SHF.L.U32 R5, R23, 0x1f, RZ ;  /* 0x0000001f17057819 */ /* 0x000fe200000006ff */
[----:B-1----:R-:W-:Y:S06]  /*8230*/  @!P0 BRA `(.L_x_193) ;  /* 0x0000000400248947 */ /* 0x002fec0003800000 */
.L_x_208:
[----:B------:R-:W1:Y:S01]  /*8240*/  SYNCS.PHASECHK.TRANS64.TRYWAIT P0, [R6+URZ], R5 ;  /* 0x00000005060075a7 */ /* 0x000e62000800017f */
[----:B------:R-:W-:-:S05]  /*8250*/  VIADD R0, R0, 0x1 ;  /* 0x0000000100007836 */ /* 0x000fca0000000000 */
[----:B------:R-:W-:-:S04]  /*8260*/  ISETP.NE.AND P1, PT, R0, 0x4, PT ;  /* 0x000000040000780c */ /* 0x000fc80003f25270 */
[----:B------:R-:W-:Y:S02]  /*8270*/  SEL R2, RZ, 0x1, P1 ;  /* 0x00000001ff027807 */ /* 0x000fe40000800000 */
[----:B------:R-:W-:Y:S02]  /*8280*/  SEL R0, R0, RZ, P1 ;  /* 0x000000ff00007207 */ /* 0x000fe40000800000 */
[----:B------:R-:W-:Y:S01]  /*8290*/  LOP3.LUT R2, R23, R2, RZ, 0x3c, !PT ;  /* 0x0000000217027212 */ /* 0x000fe200078e3cff */
[----:B-1----:R-:W-:Y:S06]  /*82a0*/  @!P0 BRA `(.L_x_194) ;  /* 0x00000004001c8947 */ /* 0x002fec0003800000 */
.L_x_209:
[----:B------:R-:W-:Y:S01]  /*82b0*/  IMAD R3, R0, 0x8, R3 ;  /* 0x0000000800037824 */ /* 0x000fe200078e0203 */
[----:B------:R-:W-:-:S07]  /*82c0*/  SHF.L.U32 R0, R2, 0x1f, RZ ;  /* 0x0000001f02007819 */ /* 0x000fce00000006ff */
.L_x_195:
[----:B--2---:R2:W3:Y:S02]  /*82d0*/  SYNCS.PHASECHK.TRANS64.TRYWAIT P0, [R3+URZ], R0 ;  /* 0x00000000030075a7 */ /* 0x0044e4000800017f */
[----:B---3--:R-:W-:Y:S05]  /*82e0*/  @!P0 NANOSLEEP.SYNCS 0x989680 ;  /* 0x009896800000895d */ /* 0x008fea0003900000 */
[----:B------:R-:W3:Y:S02]  /*82f0*/  @!P0 SYNCS.PHASECHK.TRANS64 P0, [R3+URZ], R0 ;  /* 0x00000000030085a7 */ /* 0x000ee4000800007f */
[----:B---3--:R-:W-:Y:S05]  /*8300*/  @!P0 BRA `(.L_x_195) ;  /* 0xfffffffc00f08947 */ /* 0x008fea000383ffff */
.L_x_190:
[----:B------:R-:W-:Y:S05]  /*8310*/  BSYNC B0 ;  /* 0x0000000000007941 */ /* 0x000fea0003800000 */
.L_x_189:
[----:B------:R-:W-:Y:S05]  /*8320*/  EXIT ;  /* 0x000000000000794d */ /* 0x000fea0003800000 */
.L_x_14:
[----:B0-----:R0:W1:Y:S02]  /*8330*/  SYNCS.PHASECHK.TRANS64.TRYWAIT P0, [R98+URZ+-0x8], R3 ;  /* 0xfffff803620075a7 */ /* 0x001064000800017f */
[----:B-1----:R-:W-:Y:S05]  /*8340*/  @!P0 NANOSLEEP.SYNCS 0x989680 ;  /* 0x009896800000895d */ /* 0x002fea0003900000 */
[----:B------:R-:W1:Y:S02]  /*8350*/  @!P0 SYNCS.PHASECHK.TRANS64 P0, [R98+URZ+-0x8], R3 ;  /* 0xfffff803620085a7 */ /* 0x000e64000800007f */
[----:B-1----:R-:W-:Y:S05]  /*8360*/  @!P0 BRA `(.L_x_14) ;  /* 0xfffffffc00f08947 */ /* 0x002fea000383ffff */
[----:B------:R-:W-:Y:S05]  /*8370*/  BRA `(.L_x_196) ;  /* 0xffffff9000d87947 */ /* 0x000fea000383ffff */
.L_x_18:
[----:B------:R-:W-:Y:S01]  /*8380*/  CS2R R12, SRZ ;  /* 0x00000000000c7805 */ /* 0x000fe2000001ff00 */
[----:B------:R-:W-:Y:S02]  /*8390*/  IMAD.MOV.U32 R11, RZ, RZ, 0x1f ;  /* 0x0000001fff0b7424 */ /* 0x000fe400078e00ff */
[----:B------:R-:W-:-:S07]  /*83a0*/  IMAD.MOV.U32 R15, RZ, RZ, -0x1 ;  /* 0xffffffffff0f7424 */ /* 0x000fce00078e00ff */
[----:B0----5:R-:W-:Y:S05]  /*83b0*/  WARPSYNC.COLLECTIVE R15, `(.L_x_197) ;  /* 0x000000000f087348 */ /* 0x021fea0003c00000 */
[----:B------:R1:W2:Y:S02]  /*83c0*/  SHFL.IDX P6, R14, R13, R12, R11 ;  /* 0x0000000c0d0e7389 */ /* 0x0002a400000c000b */
[----:B012--5:R-:W-:Y:S01]  /*83d0*/  ENDCOLLECTIVE ;  /* 0x000000000000791b */ /* 0x027fe20003800000 */
.L_x_197:
[----:B------:R-:W-:Y:S05]  /*83e0*/  BRA `(.L_x_198) ;  /* 0xffffff9400a87947 */ /* 0x000fea000383ffff */
.L_x_22:
[----:B-1----:R1:W2:Y:S02]  /*83f0*/  SYNCS.PHASECHK.TRANS64.TRYWAIT P1, [R3+URZ], R0 ;  /* 0x00000000030075a7 */ /* 0x0022a4000802017f */
[----:B--2---:R-:W-:Y:S05]  /*8400*/  @!P1 NANOSLEEP.SYNCS 0x989680 ;  /* 0x009896800000995d */ /* 0x004fea0003900000 */
[----:B------:R-:W2:Y:S02]  /*8410*/  @!P1 SYNCS.PHASECHK.TRANS64 P1, [R3+URZ], R0 ;  /* 0x00000000030095a7 */ /* 0x000ea4000802007f */
[----:B--2---:R-:W-:Y:S05]  /*8420*/  @!P1 BRA `(.L_x_22) ;  /* 0xfffffffc00f09947 */ /* 0x004fea000383ffff */
[----:B------:R-:W-:Y:S05]  /*8430*/  BRA `(.L_x_21) ;  /* 0xffffff9400c47947 */ /* 0x000fea000383ffff */
.L_x_27:
[----:B0-----:R0:W1:Y:S02]  /*8440*/  SYNCS.PHASECHK.TRANS64.TRYWAIT P1, [R3+URZ], R6 ;  /* 0x00000006030075a7 */ /* 0x001064000802017f */
[----:B-1----:R-:W-:Y:S05]  /*8450*/  @!P1 NANOSLEEP.SYNCS 0x989680 ;  /* 0x009896800000995d */ /* 0x002fea0003900000 */
[----:B------:R-:W1:Y:S02]  /*8460*/  @!P1 SYNCS.PHASECHK.TRANS64 P1, [R3+URZ], R6 ;  /* 0x00000006030095a7 */ /* 0x000e64000802007f */
[----:B-1----:R-:W-:Y:S05]  /*8470*/  @!P1 BRA `(.L_x_27) ;  /* 0xfffffffc00f09947 */ /* 0x002fea000383ffff */
[----:B------:R-:W-:Y:S05]  /*8480*/  BRA `(.L_x_26) ;  /* 0xffffff9c006c7947 */ /* 0x000fea000383ffff */
.L_x_35:
[----:B------:R0:W0:Y:S02]  /*8490*/  SYNCS.PHASECHK.TRANS64.TRYWAIT P1, [R6+URZ], R9 ;  /* 0x00000009060075a7 */ /* 0x000024000802017f */
[----:B0-----:R-:W-:Y:S05]  /*84a0*/  @!P1 NANOSLEEP.SYNCS 0x989680 ;  /* 0x009896800000995d */ /* 0x001fea0003900000 */
[----:B------:R-:W0:Y:S02]  /*84b0*/  @!P1 SYNCS.PHASECHK.TRANS64 P1, [R6+URZ], R9 ;  /* 0x00000009060095a7 */ /* 0x000e24000802007f */
[----:B0-----:R-:W-:Y:S05]  /*84c0*/  @!P1 BRA `(.L_x_35) ;  /* 0xfffffffc00f09947 */ /* 0x001fea000383ffff */
[----:B------:R-:W-:Y:S05]  /*84d0*/  BRA `(.L_x_34) ;  /* 0xffffffa400307947 */ /* 0x000fea000383ffff */
.L_x_41:
[----:B0-----:R0:W3:Y:S02]  /*84e0*/  SYNCS.PHASECHK.TRANS64.TRYWAIT P0, [R98+URZ+0x8], R3 ;  /* 0x00000803620075a7 */ /* 0x0010e4000800017f */
[----:B---3--:R-:W-:Y:S05]  /*84f0*/  @!P0 NANOSLEEP.SYNCS 0x989680 ;  /* 0x009896800000895d */ /* 0x008fea0003900000 */
[----:B------:R-:W3:Y:S02]  /*8500*/  @!P0 SYNCS.PHASECHK.TRANS64 P0, [R98+URZ+0x8], R3 ;  /* 0x00000803620085a7 */ /* 0x000ee4000800007f */
[----:B---3--:R-:W-:Y:S05]  /*8510*/  @!P0 BRA `(.L_x_41) ;  /* 0xfffffffc00f08947 */ /* 0x008fea000383ffff */
[----:B------:R-:W-:Y:S05]  /*8520*/  BRA `(.L_x_199) ;  /* 0xffffffac002c7947 */ /* 0x000fea000383ffff */
.L_x_174:
[----:B------:R-:W-:Y:S01]  /*8530*/  BSSY B0, `(.L_x_200) ;  /* 0x0000006000007945 */ /* 0x000fe20003800000 */
[----:B------:R-:W-:-:S07]  /*8540*/  IMAD.MOV.U32 R15, RZ, RZ, -0x1 ;  /* 0xffffffffff0f7424 */ /* 0x000fce00078e00ff */
[----:B-----5:R-:W-:Y:S05]  /*8550*/  WARPSYNC.COLLECTIVE R15, `(.L_x_201) ;  /* 0x000000000f0c7348 */ /* 0x020fea0003c00000 */
[----:B------:R-:W-:Y:S02]  /*8560*/  ELECT P6, UR62, PT ;  /* 0x00000000003e782f */ /* 0x000fe400038c0000 */
[----:B------:R-:W-:Y:S01]  /*8570*/  MOV R14, UR62 ;  /* 0x0000003e000e7c02 */ /* 0x000fe20008000f00 */
[----:B-----5:R-:W-:Y:S10]  /*8580*/  ENDCOLLECTIVE ;  /* 0x000000000000791b */ /* 0x020ff40003800000 */
.L_x_201:
[----:B------:R-:W-:Y:S05]  /*8590*/  BSYNC B0 ;  /* 0x0000000000007941 */ /* 0x000fea0003800000 */
.L_x_200:
[----:B------:R-:W-:Y:S05]  /*85a0*/  BRA `(.L_x_202) ;  /* 0xffffffe800807947 */ /* 0x000fea000383ffff */
.L_x_179:
[----:B0-----:R0:W2:Y:S02]  /*85b0*/  SYNCS.PHASECHK.TRANS64.TRYWAIT P0, [R6+URZ+0x20], R3 ;  /* 0x00002003060075a7 */ /* 0x0010a4000800017f */
[----:B--2---:R-:W-:Y:S05]  /*85c0*/  @!P0 NANOSLEEP.SYNCS 0x989680 ;  /* 0x009896800000895d */ /* 0x004fea0003900000 */
[----:B------:R-:W2:Y:S02]  /*85d0*/  @!P0 SYNCS.PHASECHK.TRANS64 P0, [R6+URZ+0x20], R3 ;  /* 0x00002003060085a7 */ /* 0x000ea4000800007f */
[----:B--2---:R-:W-:Y:S05]  /*85e0*/  @!P0 BRA `(.L_x_179) ;  /* 0xfffffffc00f08947 */ /* 0x004fea000383ffff */
[----:B------:R-:W-:Y:S05]  /*85f0*/  BRA `(.L_x_203) ;  /* 0xffffffec00707947 */ /* 0x000fea000383ffff */
.L_x_188:
[----:B------:R-:W-:Y:S01]  /*8600*/  BSSY B0, `(.L_x_204) ;  /* 0x0000006000007945 */ /* 0x000fe20003800000 */
[----:B------:R-:W-:-:S07]  /*8610*/  IMAD.MOV.U32 R15, RZ, RZ, -0x1 ;  /* 0xffffffffff0f7424 */ /* 0x000fce00078e00ff */
[----:B-----5:R-:W-:Y:S05]  /*8620*/  WARPSYNC.COLLECTIVE R15, `(.L_x_205) ;  /* 0x000000000f0c7348 */ /* 0x020fea0003c00000 */
[----:B------:R-:W-:Y:S02]  /*8630*/  ELECT P6, UR62, PT ;  /* 0x00000000003e782f */ /* 0x000fe400038c0000 */
[----:B------:R-:W-:Y:S01]  /*8640*/  MOV R14, UR62 ;  /* 0x0000003e000e7c02 */ /* 0x000fe20008000f00 */
[----:B-----5:R-:W-:Y:S10]  /*8650*/  ENDCOLLECTIVE ;  /* 0x000000000000791b */ /* 0x020ff40003800000 */
.L_x_205:
[----:B------:R-:W-:Y:S05]  /*8660*/  BSYNC B0 ;  /* 0x0000000000007941 */ /* 0x000fea0003800000 */
.L_x_204:
[----:B------:R-:W-:Y:S05]  /*8670*/  BRA `(.L_x_206) ;  /* 0xfffffff800747947 */ /* 0x000fea000383ffff */
.L_x_192:
[----:B0-----:R0:W1:Y:S02]  /*8680*/  SYNCS.PHASECHK.TRANS64.TRYWAIT P0, [R5+URZ], R2 ;  /* 0x00000002050075a7 */ /* 0x001064000800017f */
[----:B-1----:R-:W-:Y:S05]  /*8690*/  @!P0 NANOSLEEP.SYNCS 0x989680 ;  /* 0x009896800000895d */ /* 0x002fea0003900000 */
[----:B------:R-:W1:Y:S02]  /*86a0*/  @!P0 SYNCS.PHASECHK.TRANS64 P0, [R5+URZ], R2 ;  /* 0x00000002050085a7 */ /* 0x000e64000800007f */
[----:B-1----:R-:W-:Y:S05]  /*86b0*/  @!P0 BRA `(.L_x_192) ;  /* 0xfffffffc00f08947 */ /* 0x002fea000383ffff */
[----:B------:R-:W-:Y:S05]  /*86c0*/  BRA `(.L_x_207) ;  /* 0xfffffff800b87947 */ /* 0x000fea000383ffff */
.L_x_193:
[----:B0-----:R0:W1:Y:S02]  /*86d0*/  SYNCS.PHASECHK.TRANS64.TRYWAIT P0, [R7+URZ], R4 ;  /* 0x00000004070075a7 */ /* 0x001064000800017f */
[----:B-1----:R-:W-:Y:S05]  /*86e0*/  @!P0 NANOSLEEP.SYNCS 0x989680 ;  /* 0x009896800000895d */ /* 0x002fea0003900000 */
[----:B------:R-:W1:Y:S02]  /*86f0*/  @!P0 SYNCS.PHASECHK.TRANS64 P0, [R7+URZ], R4 ;  /* 0x00000004070085a7 */ /* 0x000e64000800007f */
[----:B-1----:R-:W-:Y:S05]  /*8700*/  @!P0 BRA `(.L_x_193) ;  /* 0xfffffffc00f08947 */ /* 0x002fea000383ffff */
[----:B------:R-:W-:Y:S05]  /*8710*/  BRA `(.L_x_208) ;  /* 0xfffffff800c87947 */ /* 0x000fea000383ffff */
.L_x_194:
[----:B-1----:R1:W2:Y:S02]  /*8720*/  SYNCS.PHASECHK.TRANS64.TRYWAIT P0, [R6+URZ], R5 ;  /* 0x00000005060075a7 */ /* 0x0022a4000800017f */
[----:B--2---:R-:W-:Y:S05]  /*8730*/  @!P0 NANOSLEEP.SYNCS 0x989680 ;  /* 0x009896800000895d */ /* 0x004fea0003900000 */
[----:B------:R-:W2:Y:S02]  /*8740*/  @!P0 SYNCS.PHASECHK.TRANS64 P0, [R6+URZ], R5 ;  /* 0x00000005060085a7 */ /* 0x000ea4000800007f */
[----:B--2---:R-:W-:Y:S05]  /*8750*/  @!P0 BRA `(.L_x_194) ;  /* 0xfffffffc00f08947 */ /* 0x004fea000383ffff */
[----:B------:R-:W-:Y:S05]  /*8760*/  BRA `(.L_x_209) ;  /* 0xfffffff800d07947 */ /* 0x000fea000383ffff */
.L_x_210:
[----:B------:R-:W-:-:S00]  /*8770*/  BRA `(.L_x_210) ;  /* 0xfffffffc00fc7947 */ /* 0x000fc0000383ffff */
[----:B------:R-:W-:-:S00]  /*8780*/  NOP ;  /* 0x0000000000007918 */ /* 0x000fc00000000000 */
[----:B------:R-:W-:-:S00]  /*8790*/  NOP ;  /* 0x0000000000007918 */ /* 0x000fc00000000000 */
[----:B------:R-:W-:-:S00]  /*87a0*/  NOP ;  /* 0x0000000000007918 */ /* 0x000fc00000000000 */
[----:B------:R-:W-:-:S00]  /*87b0*/  NOP ;  /* 0x0000000000007918 */ /* 0x000fc00000000000 */
[----:B------:R-:W-:-:S00]  /*87c0*/  NOP ;  /* 0x0000000000007918 */ /* 0x000fc00000000000 */
[----:B------:R-:W-:-:S00]  /*87d0*/  NOP ;  /* 0x0000000000007918 */ /* 0x000fc00000000000 */
[----:B------:R-:W-:-:S00]  /*87e0*/  NOP ;  /* 0x0000000000007918 */ /* 0x000fc00000000000 */
[----:B------:R-:W-:-:S00]  /*87f0*/  NOP ;  /* 0x0000000000007918 */ /* 0x000fc00000000000 */
.L_x_211:


//--------------------- .nv.global.init           --------------------------
	.section	.nv.global.init,"aw",@progbits
.nv.global.init:
	.type		$str$24,@object
	.size		$str$24,($str$25 - $str$24)
$str$24:
        /*0000*/ 	.byte	0x28, 0x61, 0x64, 0x64, 0x72, 0x65, 0x73, 0x73, 0x20, 0x26, 0x20, 0x6d, 0x61, 0x73, 0x6b, 0x29
        /*0010*/ 	.byte	0x20, 0x3d, 0x3d, 0x20, 0x30, 0x00
	.type		$str$25,@object
	.size		$str$25,(__unnamed_1 - $str$25)
$str$25:
        /*0016*/ 	.byte	0x2f, 0x74, 0x6d, 0x70, 0x2f, 0x63, 0x75, 0x74, 0x6c, 0x61, 0x73, 0x73, 0x5f, 0x73, 0x77, 0x65
        /*0026*/ 	.byte	0x65, 0x70, 0x5f, 0x73, 0x72, 0x63, 0x2f, 0x69, 0x6e, 0x63, 0x6c, 0x75, 0x64, 0x65, 0x2f, 0x63
        /*0036*/ 	.byte	0x75, 0x74, 0x65, 0x2f, 0x70, 0x6f, 0x69, 0x6e, 0x74, 0x65, 0x72, 0x5f, 0x66, 0x6c, 0x61, 0x67
        /*0046*/ 	.byte	0x67, 0x65, 0x64, 0x2e, 0x68, 0x70, 0x70, 0x00
	.type		__unnamed_1,@object
	.size		__unnamed_1,(__unnamed_2 - __unnamed_1)
__unnamed_1:
        /*004e*/ 	.byte	0x61, 0x75, 0x74, 0x6f, 0x20, 0x63, 0x75, 0x74, 0x65, 0x3a, 0x3a, 0x61, 0x73, 0x5f, 0x70, 0x6f
        /* <DEDUP_REMOVED lines=27> */
        /*020e*/ 	.byte	0x30, 0x39, 0x36, 0x3e, 0x3e, 0x3e, 0x3e, 0x3e, 0x20, 0x26, 0x5d, 0x00
	.type		__unnamed_2,@object
	.size		__unnamed_2,(.L_1 - __unnamed_2)
__unnamed_2:
        /* <DEDUP_REMOVED lines=29> */
        /*03ea*/ 	.byte	0x00
.L_1:


//--------------------- .nv.shared._ZN7cutlass13device_kernelINS_4gemm6kernel13GemmUniversalIN4cute5tupleIJiiiiEEENS1_10collective13CollectiveMmaINS1_39MainloopSm90TmaGmmaRmemAWarpSpecializedILi4ENS5_IJNS4_1CILi1EEESB_SB_EEENS1_32KernelTmaWarpSpecializedPingpongEEENS5_IJNSA_ILi64EEENSA_ILi128EEESF_EEEfNS5_IJSB_llEEEfNS5_IJlSB_lEEENS4_8TiledMMAINS4_8MMA_AtomIJNS4_4SM904GMMA30MMA_64x128x8_F32TF32TF32_RS_TNILNSN_7ScaleInE1ELSP_1EEEEEENS4_6LayoutISC_NS5_IJNSA_ILi0EEEST_ST_EEEEENS5_IJNS4_10UnderscoreESW_SW_EEEEENS4_13SM90_TMA_LOADENS4_14ComposedLayoutINS4_7SwizzleILi1ELi4ELi3EEENS4_18smem_ptr_flag_bitsILi32EEENSS_INS5_IJNSA_ILi8EEES15_EEENS5_IJSB_S15_EEEEEEENS4_9Copy_AtomIJNS4_39AutoVectorizingCopyWithAssumedAlignmentILi128EEEfEEENS4_8identityESZ_NS10_INS11_ILi3ELi4ELi3EEES14_NSS_INS5_IJS15_NSA_ILi32EEEEEENS5_IJS1G_SB_EEEEEEEvS1E_EENS_8epilogue10collective6detail29Sm90TmaWarpSpecializedAdapterINS1N_15DefaultEpilogueIfSJ_SJ_NS1M_6thread17LinearCombinationIfLi1EffLNS1R_9ScaleType4KindE0ELNS_15FloatRoundStyleE2EfEENS1_15EpilogueDefaultEEEEEvvEEEEvNT_6ParamsE --------------------------
	.section	.nv.shared._ZN7cutlass13device_kernelINS_4gemm6kernel13GemmUniversalIN4cute5tupleIJiiiiEEENS1_10collective13CollectiveMmaINS1_39MainloopSm90TmaGmmaRmemAWarpSpecializedILi4ENS5_IJNS4_1CILi1EEESB_SB_EEENS1_32KernelTmaWarpSpecializedPingpongEEENS5_IJNSA_ILi64EEENSA_ILi128EEESF_EEEfNS5_IJSB_llEEEfNS5_IJlSB_lEEENS4_8TiledMMAINS4_8MMA_AtomIJNS4_4SM904GMMA30MMA_64x128x8_F32TF32TF32_RS_TNILNSN_7ScaleInE1ELSP_1EEEEEENS4_6LayoutISC_NS5_IJNSA_ILi0EEEST_ST_EEEEENS5_IJNS4_10UnderscoreESW_SW_EEEEENS4_13SM90_TMA_LOADENS4_14ComposedLayoutINS4_7SwizzleILi1ELi4ELi3EEENS4_18smem_ptr_flag_bitsILi32EEENSS_INS5_IJNSA_ILi8EEES15_EEENS5_IJSB_S15_EEEEEEENS4_9Copy_AtomIJNS4_39AutoVectorizingCopyWithAssumedAlignmentILi128EEEfEEENS4_8identityESZ_NS10_INS11_ILi3ELi4ELi3EEES14_NSS_INS5_IJS15_NSA_ILi32EEEEEENS5_IJS1G_SB_EEEEEEEvS1E_EENS_8epilogue10collective6detail29Sm90TmaWarpSpecializedAdapterINS1N_15DefaultEpilogueIfSJ_SJ_NS1M_6thread17LinearCombinationIfLi1EffLNS1R_9ScaleType4KindE0ELNS_15FloatRoundStyleE2EfEENS1_15EpilogueDefaultEEEEEvvEEEEvNT_6ParamsE,"aw",@nobits
	.sectionflags	@""
	.align	16
	.zero		1024


//--------------------- .nv.shared.reserved.0     --------------------------
	.section	.nv.shared.reserved.0,"aw",@nobits
	.weak		__nv_reservedSMEM_offset_0_alias
	.size		__nv_reservedSMEM_offset_0_alias, 0, 0
	.other		__nv_reservedSMEM_offset_0_alias,@"STO_CUDA_RESERVED_SHARED STV_DEFAULT"
__nv_reservedSMEM_offset_0_alias:
	.zero		0


//--------------------- .nv.global                --------------------------
	.section	.nv.global,"aw",@nobits
.nv.global:
	.type		_ZN40_INTERNAL_0e94e433_4_k_cu_306395fb_333444cute1_E,@object
	.size		_ZN40_INTERNAL_0e94e433_4_k_cu_306395fb_333444cute1_E,(_ZN40_INTERNAL_0e94e433_4_k_cu_306395fb_333444cuda3std3__45__cpo6cbeginE - _ZN40_INTERNAL_0e94e433_4_k_cu_306395fb_333444cute1_E)
_ZN40_INTERNAL_0e94e433_4_k_cu_306395fb_333444cute1_E:
	.zero		1
	.type		_ZN40_INTERNAL_0e94e433_4_k_cu_306395fb_333444cuda3std3__45__cpo6cbeginE,@object
	.size		_ZN40_INTERNAL_0e94e433_4_k_cu_306395fb_333444cuda3std3__45__cpo6cbeginE,(_ZN40_INTERNAL_0e94e433_4_k_cu_306395fb_333444cuda3std3__48in_placeE - _ZN40_INTERNAL_0e94e433_4_k_cu_306395fb_333444cuda3std3__45__cpo6cbeginE)
_ZN40_INTERNAL_0e94e433_4_k_cu_306395fb_333444cuda3std3__45__cpo6cbeginE:
	.zero		1
	.type		_ZN40_INTERNAL_0e94e433_4_k_cu_306395fb_333444cuda3std3__48in_placeE,@object
	.size		_ZN40_INTERNAL_0e94e433_4_k_cu_306395fb_333444cuda3std3__48in_placeE,(_ZN40_INTERNAL_0e94e433_4_k_cu_306395fb_333444cuda3std6ranges3__45__cpo9iter_moveE - _ZN40_INTERNAL_0e94e433_4_k_cu_306395fb_333444cuda3std3__48in_placeE)
_ZN40_INTERNAL_0e94e433_4_k_cu_306395fb_333444cuda3std3__48in_placeE:
	.zero		1
	.type		_ZN40_INTERNAL_0e94e433_4_k_cu_306395fb_333444cuda3std6ranges3__45__cpo9iter_moveE,@object
	.size		_ZN40_INTERNAL_0e94e433_4_k_cu_306395fb_333444cuda3std6ranges3__45__cpo9iter_moveE,(_ZN40_INTERNAL_0e94e433_4_k_cu_306395fb_333444cuda3std3__45__cpo5beginE - _ZN40_INTERNAL_0e94e433_4_k_cu_306395fb_333444cuda3std6ranges3__45__cpo9iter_moveE)
_ZN40_INTERNAL_0e94e433_4_k_cu_306395fb_333444cuda3std6ranges3__45__cpo9iter_moveE:
	.zero		1
	.type		_ZN40_INTERNAL_0e94e433_4_k_cu_306395fb_333444cuda3std3__45__cpo5beginE,@object
	.size		_ZN40_INTERNAL_0e94e433_4_k_cu_306395fb_333444cuda3std3__45__cpo5beginE,(_ZN40_INTERNAL_0e94e433_4_k_cu_306395fb_333444cuda3std3__442_GLOBAL__N__0e94e433_4_k_cu_306395fb_333446ignoreE - _ZN40_INTERNAL_0e94e433_4_k_cu_306395fb_333444cuda3std3__45__cpo5beginE)
_ZN40_INTERNAL_0e94e433_4_k_cu_306395fb_333444cuda3std3__45__cpo5beginE:
	.zero		1
	.type		_ZN40_INTERNAL_0e94e433_4_k_cu_306395fb_333444cuda3std3__442_GLOBAL__N__0e94e433_4_k_cu_306395fb_333446ignoreE,@object
	.size		_ZN40_INTERNAL_0e94e433_4_k_cu_306395fb_333444cuda3std3__442_GLOBAL__N__0e94e433_4_k_cu_306395fb_333446ignoreE,(_ZN40_INTERNAL_0e94e433_4_k_cu_306395fb_333444cute7productE - _ZN40_INTERNAL_0e94e433_4_k_cu_306395fb_333444cuda3std3__442_GLOBAL__N__0e94e433_4_k_cu_306395fb_333446ignoreE)
_ZN40_INTERNAL_0e94e433_4_k_cu_306395fb_333444cuda3std3__442_GLOBAL__N__0e94e433_4_k_cu_306395fb_333446ignoreE:
	.zero		1
	.type		_ZN40_INTERNAL_0e94e433_4_k_cu_306395fb_333444cute7productE,@object
	.size		_ZN40_INTERNAL_0e94e433_4_k_cu_306395fb_333444cute7productE,(_ZN40_INTERNAL_0e94e433_4_k_cu_306395fb_333444cuda3std3__45__cpo3endE - _ZN40_INTERNAL_0e94e433_4_k_cu_306395fb_333444cute7productE)
_ZN40_INTERNAL_0e94e433_4_k_cu_306395fb_333444cute7productE:
	.zero		1
	.type		_ZN40_INTERNAL_0e94e433_4_k_cu_306395fb_333444cuda3std3__45__cpo3endE,@object
	.size		_ZN40_INTERNAL_0e94e433_4_k_cu_306395fb_333444cuda3std3__45__cpo3endE,(_ZN40_INTERNAL_0e94e433_4_k_cu_306395fb_333444cuda3std3__419piecewise_constructE - _ZN40_INTERNAL_0e94e433_4_k_cu_306395fb_333444cuda3std3__45__cpo3endE)
_ZN40_INTERNAL_0e94e433_4_k_cu_306395fb_333444cuda3std3__45__cpo3endE:
	.zero		1
	.type		_ZN40_INTERNAL_0e94e433_4_k_cu_306395fb_333444cuda3std3__419piecewise_constructE,@object
	.size		_ZN40_INTERNAL_0e94e433_4_k_cu_306395fb_333444cuda3std3__419piecewise_constructE,(_ZN40_INTERNAL_0e94e433_4_k_cu_306395fb_333444cuda3std3__45__cpo4cendE - _ZN40_INTERNAL_0e94e433_4_k_cu_306395fb_333444cuda3std3__419piecewise_constructE)
_ZN40_INTERNAL_0e94e433_4_k_cu_306395fb_333444cuda3std3__419piecewise_constructE:
	.zero		1
	.type		_ZN40_INTERNAL_0e94e433_4_k_cu_306395fb_333444cuda3std3__45__cpo4cendE,@object
	.size		_ZN40_INTERNAL_0e94e433_4_k_cu_306395fb_333444cuda3std3__45__cpo4cendE,(_ZN40_INTERNAL_0e94e433_4_k_cu_306395fb_333444cuda3std6ranges3__45__cpo4swapE - _ZN40_INTERNAL_0e94e433_4_k_cu_306395fb_333444cuda3std3__45__cpo4cendE)
_ZN40_INTERNAL_0e94e433_4_k_cu_306395fb_333444cuda3std3__45__cpo4cendE:
	.zero		1
	.type		_ZN40_INTERNAL_0e94e433_4_k_cu_306395fb_333444cuda3std6ranges3__45__cpo4swapE,@object
	.size		_ZN40_INTERNAL_0e94e433_4_k_cu_306395fb_333444cuda3std6ranges3__45__cpo4swapE,(.L_9 - _ZN40_INTERNAL_0e94e433_4_k_cu_306395fb_333444cuda3std6ranges3__45__cpo4swapE)
_ZN40_INTERNAL_0e94e433_4_k_cu_306395fb_333444cuda3std6ranges3__45__cpo4swapE:
	.zero		1
.L_9:


//--------------------- .nv.constant0._ZN7cutlass13device_kernelINS_4gemm6kernel13GemmUniversalIN4cute5tupleIJiiiiEEENS1_10collective13CollectiveMmaINS1_39MainloopSm90TmaGmmaRmemAWarpSpecializedILi4ENS5_IJNS4_1CILi1EEESB_SB_EEENS1_32KernelTmaWarpSpecializedPingpongEEENS5_IJNSA_ILi64EEENSA_ILi128EEESF_EEEfNS5_IJSB_llEEEfNS5_IJlSB_lEEENS4_8TiledMMAINS4_8MMA_AtomIJNS4_4SM904GMMA30MMA_64x128x8_F32TF32TF32_RS_TNILNSN_7ScaleInE1ELSP_1EEEEEENS4_6LayoutISC_NS5_IJNSA_ILi0EEEST_ST_EEEEENS5_IJNS4_10UnderscoreESW_SW_EEEEENS4_13SM90_TMA_LOADENS4_14ComposedLayoutINS4_7SwizzleILi1ELi4ELi3EEENS4_18smem_ptr_flag_bitsILi32EEENSS_INS5_IJNSA_ILi8EEES15_EEENS5_IJSB_S15_EEEEEEENS4_9Copy_AtomIJNS4_39AutoVectorizingCopyWithAssumedAlignmentILi128EEEfEEENS4_8identityESZ_NS10_INS11_ILi3ELi4ELi3EEES14_NSS_INS5_IJS15_NSA_ILi32EEEEEENS5_IJS1G_SB_EEEEEEEvS1E_EENS_8epilogue10collective6detail29Sm90TmaWarpSpecializedAdapterINS1N_15DefaultEpilogueIfSJ_SJ_NS1M_6thread17LinearCombinationIfLi1EffLNS1R_9ScaleType4KindE0ELNS_15FloatRoundStyleE2EfEENS1_15EpilogueDefaultEEEEEvvEEEEvNT_6ParamsE --------------------------
	.section	.nv.constant0._ZN7cutlass13device_kernelINS_4gemm6kernel13GemmUniversalIN4cute5tupleIJiiiiEEENS1_10collective13CollectiveMmaINS1_39MainloopSm90TmaGmmaRmemAWarpSpecializedILi4ENS5_IJNS4_1CILi1EEESB_SB_EEENS1_32KernelTmaWarpSpecializedPingpongEEENS5_IJNSA_ILi64EEENSA_ILi128EEESF_EEEfNS5_IJSB_llEEEfNS5_IJlSB_lEEENS4_8TiledMMAINS4_8MMA_AtomIJNS4_4SM904GMMA30MMA_64x128x8_F32TF32TF32_RS_TNILNSN_7ScaleInE1ELSP_1EEEEEENS4_6LayoutISC_NS5_IJNSA_ILi0EEEST_ST_EEEEENS5_IJNS4_10UnderscoreESW_SW_EEEEENS4_13SM90_TMA_LOADENS4_14ComposedLayoutINS4_7SwizzleILi1ELi4ELi3EEENS4_18smem_ptr_flag_bitsILi32EEENSS_INS5_IJNSA_ILi8EEES15_EEENS5_IJSB_S15_EEEEEEENS4_9Copy_AtomIJNS4_39AutoVectorizingCopyWithAssumedAlignmentILi128EEEfEEENS4_8identityESZ_NS10_INS11_ILi3ELi4ELi3EEES14_NSS_INS5_IJS15_NSA_ILi32EEEEEENS5_IJS1G_SB_EEEEEEEvS1E_EENS_8epilogue10collective6detail29Sm90TmaWarpSpecializedAdapterINS1N_15DefaultEpilogueIfSJ_SJ_NS1M_6thread17LinearCombinationIfLi1EffLNS1R_9ScaleType4KindE0ELNS_15FloatRoundStyleE2EfEENS1_15EpilogueDefaultEEEEEvvEEEEvNT_6ParamsE,"a",@progbits
	.sectionflags	@""
	.align	4
.nv.constant0._ZN7cutlass13device_kernelINS_4gemm6kernel13GemmUniversalIN4cute5tupleIJiiiiEEENS1_10collective13CollectiveMmaINS1_39MainloopSm90TmaGmmaRmemAWarpSpecializedILi4ENS5_IJNS4_1CILi1EEESB_SB_EEENS1_32KernelTmaWarpSpecializedPingpongEEENS5_IJNSA_ILi64EEENSA_ILi128EEESF_EEEfNS5_IJSB_llEEEfNS5_IJlSB_lEEENS4_8TiledMMAINS4_8MMA_AtomIJNS4_4SM904GMMA30MMA_64x128x8_F32TF32TF32_RS_TNILNSN_7ScaleInE1ELSP_1EEEEEENS4_6LayoutISC_NS5_IJNSA_ILi0EEEST_ST_EEEEENS5_IJNS4_10UnderscoreESW_SW_EEEEENS4_13SM90_TMA_LOADENS4_14ComposedLayoutINS4_7SwizzleILi1ELi4ELi3EEENS4_18smem_ptr_flag_bitsILi32EEENSS_INS5_IJNSA_ILi8EEES15_EEENS5_IJSB_S15_EEEEEEENS4_9Copy_AtomIJNS4_39AutoVectorizingCopyWithAssumedAlignmentILi128EEEfEEENS4_8identityESZ_NS10_INS11_ILi3ELi4ELi3EEES14_NSS_INS5_IJS15_NSA_ILi32EEEEEENS5_IJS1G_SB_EEEEEEEvS1E_EENS_8epilogue10collective6detail29Sm90TmaWarpSpecializedAdapterINS1N_15DefaultEpilogueIfSJ_SJ_NS1M_6thread17LinearCombinationIfLi1EffLNS1R_9ScaleType4KindE0ELNS_15FloatRoundStyleE2EfEENS1_15EpilogueDefaultEEEEEvvEEEEvNT_6ParamsE:
	.zero		1664


//--------------------- SYMBOLS --------------------------

	.type		.nv.reservedSmem.offset0,@object
	.size		.nv.reservedSmem.offset0,0x4
	.type		__assertfail,@function
